//
// Generated by NVIDIA NVVM Compiler
//
// Compiler Build ID: CL-36424714
// Cuda compilation tools, release 13.0, V13.0.88
// Based on NVVM 20.0.0
//

.version 9.0
.target sm_100
.address_size 64

	// .globl	_Z13conv2d_kernelPfS_S_S_iiiiii
// _ZZ14softmax_kernelPfS_iiE7max_val has been demoted
// _ZZ14softmax_kernelPfS_iiE7sum_exp has been demoted

.visible .entry _Z13conv2d_kernelPfS_S_S_iiiiii(
	.param .u64 .ptr .align 1 _Z13conv2d_kernelPfS_S_S_iiiiii_param_0,
	.param .u64 .ptr .align 1 _Z13conv2d_kernelPfS_S_S_iiiiii_param_1,
	.param .u64 .ptr .align 1 _Z13conv2d_kernelPfS_S_S_iiiiii_param_2,
	.param .u64 .ptr .align 1 _Z13conv2d_kernelPfS_S_S_iiiiii_param_3,
	.param .u32 _Z13conv2d_kernelPfS_S_S_iiiiii_param_4,
	.param .u32 _Z13conv2d_kernelPfS_S_S_iiiiii_param_5,
	.param .u32 _Z13conv2d_kernelPfS_S_S_iiiiii_param_6,
	.param .u32 _Z13conv2d_kernelPfS_S_S_iiiiii_param_7,
	.param .u32 _Z13conv2d_kernelPfS_S_S_iiiiii_param_8,
	.param .u32 _Z13conv2d_kernelPfS_S_S_iiiiii_param_9
)
{
	.reg .pred 	%p<15>;
	.reg .b32 	%r<75>;
	.reg .b32 	%f<121>;
	.reg .b64 	%rd<32>;

	ld.param.u64 	%rd9, [_Z13conv2d_kernelPfS_S_S_iiiiii_param_0];
	ld.param.u64 	%rd10, [_Z13conv2d_kernelPfS_S_S_iiiiii_param_2];
	ld.param.u64 	%rd8, [_Z13conv2d_kernelPfS_S_S_iiiiii_param_3];
	ld.param.u32 	%r40, [_Z13conv2d_kernelPfS_S_S_iiiiii_param_4];
	ld.param.u32 	%r35, [_Z13conv2d_kernelPfS_S_S_iiiiii_param_5];
	ld.param.u32 	%r36, [_Z13conv2d_kernelPfS_S_S_iiiiii_param_6];
	ld.param.u32 	%r37, [_Z13conv2d_kernelPfS_S_S_iiiiii_param_7];
	ld.param.u32 	%r38, [_Z13conv2d_kernelPfS_S_S_iiiiii_param_8];
	ld.param.u32 	%r39, [_Z13conv2d_kernelPfS_S_S_iiiiii_param_9];
	cvta.to.global.u64 	%rd1, %rd10;
	cvta.to.global.u64 	%rd2, %rd9;
	mov.u32 	%r41, %ctaid.x;
	mov.u32 	%r42, %ntid.x;
	mov.u32 	%r43, %tid.x;
	mad.lo.s32 	%r1, %r41, %r42, %r43;
	sub.s32 	%r44, %r37, %r39;
	add.s32 	%r2, %r44, 1;
	sub.s32 	%r45, %r38, %r39;
	add.s32 	%r3, %r45, 1;
	mul.lo.s32 	%r46, %r36, %r40;
	mad.lo.s32 	%r47, %r46, %r44, %r46;
	mad.lo.s32 	%r48, %r47, %r45, %r47;
	setp.ge.s32 	%p1, %r1, %r48;
	@%p1 bra 	$L__BB0_21;
	cvta.to.global.u64 	%rd11, %rd8;
	div.s32 	%r49, %r1, %r3;
	rem.s32 	%r4, %r49, %r2;
	mul.lo.s32 	%r50, %r3, %r2;
	div.s32 	%r51, %r1, %r50;
	rem.s32 	%r5, %r51, %r36;
	mul.lo.s32 	%r6, %r50, %r36;
	mul.wide.s32 	%rd12, %r5, 4;
	add.s64 	%rd13, %rd11, %rd12;
	ld.global.f32 	%f119, [%rd13];
	setp.lt.s32 	%p2, %r35, 1;
	@%p2 bra 	$L__BB0_20;
	setp.lt.s32 	%p3, %r39, 1;
	div.s32 	%r7, %r1, %r6;
	@%p3 bra 	$L__BB0_20;
	and.b32  	%r8, %r39, 15;
	and.b32  	%r9, %r39, 7;
	and.b32  	%r10, %r39, 2147483632;
	and.b32  	%r11, %r39, 3;
	neg.s32 	%r12, %r10;
	add.s64 	%rd3, %rd2, 32;
	add.s64 	%rd4, %rd1, 32;
	rem.s32 	%r13, %r1, %r3;
	mul.lo.s32 	%r14, %r5, %r35;
	mul.lo.s32 	%r15, %r7, %r35;
	mov.b32 	%r67, 0;
$L__BB0_4:
	add.s32 	%r54, %r67, %r15;
	mad.lo.s32 	%r17, %r54, %r37, %r4;
	add.s32 	%r55, %r67, %r14;
	mul.lo.s32 	%r18, %r55, %r39;
	mov.b32 	%r68, 0;
$L__BB0_5:
	setp.lt.u32 	%p4, %r39, 16;
	add.s32 	%r57, %r68, %r17;
	mad.lo.s32 	%r20, %r57, %r38, %r13;
	add.s32 	%r58, %r18, %r68;
	mul.lo.s32 	%r21, %r58, %r39;
	mov.b32 	%r73, 0;
	@%p4 bra 	$L__BB0_8;
	mov.u32 	%r69, %r21;
	mov.u32 	%r70, %r20;
	mov.u32 	%r71, %r12;
$L__BB0_7:
	.pragma "nounroll";
	mul.wide.s32 	%rd14, %r70, 4;
	add.s64 	%rd15, %rd3, %rd14;
	mul.wide.s32 	%rd16, %r69, 4;
	add.s64 	%rd17, %rd4, %rd16;
	ld.global.f32 	%f20, [%rd15+-32];
	ld.global.f32 	%f21, [%rd17+-32];
	fma.rn.f32 	%f22, %f20, %f21, %f119;
	ld.global.f32 	%f23, [%rd15+-28];
	ld.global.f32 	%f24, [%rd17+-28];
	fma.rn.f32 	%f25, %f23, %f24, %f22;
	ld.global.f32 	%f26, [%rd15+-24];
	ld.global.f32 	%f27, [%rd17+-24];
	fma.rn.f32 	%f28, %f26, %f27, %f25;
	ld.global.f32 	%f29, [%rd15+-20];
	ld.global.f32 	%f30, [%rd17+-20];
	fma.rn.f32 	%f31, %f29, %f30, %f28;
	ld.global.f32 	%f32, [%rd15+-16];
	ld.global.f32 	%f33, [%rd17+-16];
	fma.rn.f32 	%f34, %f32, %f33, %f31;
	ld.global.f32 	%f35, [%rd15+-12];
	ld.global.f32 	%f36, [%rd17+-12];
	fma.rn.f32 	%f37, %f35, %f36, %f34;
	ld.global.f32 	%f38, [%rd15+-8];
	ld.global.f32 	%f39, [%rd17+-8];
	fma.rn.f32 	%f40, %f38, %f39, %f37;
	ld.global.f32 	%f41, [%rd15+-4];
	ld.global.f32 	%f42, [%rd17+-4];
	fma.rn.f32 	%f43, %f41, %f42, %f40;
	ld.global.f32 	%f44, [%rd15];
	ld.global.f32 	%f45, [%rd17];
	fma.rn.f32 	%f46, %f44, %f45, %f43;
	ld.global.f32 	%f47, [%rd15+4];
	ld.global.f32 	%f48, [%rd17+4];
	fma.rn.f32 	%f49, %f47, %f48, %f46;
	ld.global.f32 	%f50, [%rd15+8];
	ld.global.f32 	%f51, [%rd17+8];
	fma.rn.f32 	%f52, %f50, %f51, %f49;
	ld.global.f32 	%f53, [%rd15+12];
	ld.global.f32 	%f54, [%rd17+12];
	fma.rn.f32 	%f55, %f53, %f54, %f52;
	ld.global.f32 	%f56, [%rd15+16];
	ld.global.f32 	%f57, [%rd17+16];
	fma.rn.f32 	%f58, %f56, %f57, %f55;
	ld.global.f32 	%f59, [%rd15+20];
	ld.global.f32 	%f60, [%rd17+20];
	fma.rn.f32 	%f61, %f59, %f60, %f58;
	ld.global.f32 	%f62, [%rd15+24];
	ld.global.f32 	%f63, [%rd17+24];
	fma.rn.f32 	%f64, %f62, %f63, %f61;
	ld.global.f32 	%f65, [%rd15+28];
	ld.global.f32 	%f66, [%rd17+28];
	fma.rn.f32 	%f119, %f65, %f66, %f64;
	add.s32 	%r71, %r71, 16;
	add.s32 	%r70, %r70, 16;
	add.s32 	%r69, %r69, 16;
	setp.ne.s32 	%p5, %r71, 0;
	mov.u32 	%r73, %r10;
	@%p5 bra 	$L__BB0_7;
$L__BB0_8:
	setp.eq.s32 	%p6, %r8, 0;
	@%p6 bra 	$L__BB0_18;
	add.s32 	%r59, %r8, -1;
	setp.lt.u32 	%p7, %r59, 7;
	@%p7 bra 	$L__BB0_11;
	add.s32 	%r60, %r20, %r73;
	add.s32 	%r61, %r73, %r21;
	mul.wide.s32 	%rd18, %r60, 4;
	add.s64 	%rd19, %rd2, %rd18;
	ld.global.f32 	%f68, [%rd19];
	mul.wide.s32 	%rd20, %r61, 4;
	add.s64 	%rd21, %rd1, %rd20;
	ld.global.f32 	%f69, [%rd21];
	fma.rn.f32 	%f70, %f68, %f69, %f119;
	ld.global.f32 	%f71, [%rd19+4];
	ld.global.f32 	%f72, [%rd21+4];
	fma.rn.f32 	%f73, %f71, %f72, %f70;
	ld.global.f32 	%f74, [%rd19+8];
	ld.global.f32 	%f75, [%rd21+8];
	fma.rn.f32 	%f76, %f74, %f75, %f73;
	ld.global.f32 	%f77, [%rd19+12];
	ld.global.f32 	%f78, [%rd21+12];
	fma.rn.f32 	%f79, %f77, %f78, %f76;
	ld.global.f32 	%f80, [%rd19+16];
	ld.global.f32 	%f81, [%rd21+16];
	fma.rn.f32 	%f82, %f80, %f81, %f79;
	ld.global.f32 	%f83, [%rd19+20];
	ld.global.f32 	%f84, [%rd21+20];
	fma.rn.f32 	%f85, %f83, %f84, %f82;
	ld.global.f32 	%f86, [%rd19+24];
	ld.global.f32 	%f87, [%rd21+24];
	fma.rn.f32 	%f88, %f86, %f87, %f85;
	ld.global.f32 	%f89, [%rd19+28];
	ld.global.f32 	%f90, [%rd21+28];
	fma.rn.f32 	%f119, %f89, %f90, %f88;
	add.s32 	%r73, %r73, 8;
$L__BB0_11:
	setp.eq.s32 	%p8, %r9, 0;
	@%p8 bra 	$L__BB0_18;
	add.s32 	%r62, %r9, -1;
	setp.lt.u32 	%p9, %r62, 3;
	@%p9 bra 	$L__BB0_14;
	add.s32 	%r63, %r20, %r73;
	add.s32 	%r64, %r73, %r21;
	mul.wide.s32 	%rd22, %r63, 4;
	add.s64 	%rd23, %rd2, %rd22;
	ld.global.f32 	%f92, [%rd23];
	mul.wide.s32 	%rd24, %r64, 4;
	add.s64 	%rd25, %rd1, %rd24;
	ld.global.f32 	%f93, [%rd25];
	fma.rn.f32 	%f94, %f92, %f93, %f119;
	ld.global.f32 	%f95, [%rd23+4];
	ld.global.f32 	%f96, [%rd25+4];
	fma.rn.f32 	%f97, %f95, %f96, %f94;
	ld.global.f32 	%f98, [%rd23+8];
	ld.global.f32 	%f99, [%rd25+8];
	fma.rn.f32 	%f100, %f98, %f99, %f97;
	ld.global.f32 	%f101, [%rd23+12];
	ld.global.f32 	%f102, [%rd25+12];
	fma.rn.f32 	%f119, %f101, %f102, %f100;
	add.s32 	%r73, %r73, 4;
$L__BB0_14:
	setp.eq.s32 	%p10, %r11, 0;
	@%p10 bra 	$L__BB0_18;
	setp.eq.s32 	%p11, %r11, 1;
	add.s32 	%r65, %r20, %r73;
	add.s32 	%r66, %r73, %r21;
	mul.wide.s32 	%rd26, %r65, 4;
	add.s64 	%rd5, %rd2, %rd26;
	ld.global.f32 	%f103, [%rd5];
	mul.wide.s32 	%rd27, %r66, 4;
	add.s64 	%rd6, %rd1, %rd27;
	ld.global.f32 	%f104, [%rd6];
	fma.rn.f32 	%f119, %f103, %f104, %f119;
	@%p11 bra 	$L__BB0_18;
	setp.eq.s32 	%p12, %r11, 2;
	ld.global.f32 	%f105, [%rd5+4];
	ld.global.f32 	%f106, [%rd6+4];
	fma.rn.f32 	%f119, %f105, %f106, %f119;
	@%p12 bra 	$L__BB0_18;
	ld.global.f32 	%f107, [%rd5+8];
	ld.global.f32 	%f108, [%rd6+8];
	fma.rn.f32 	%f119, %f107, %f108, %f119;
$L__BB0_18:
	add.s32 	%r68, %r68, 1;
	setp.ne.s32 	%p13, %r68, %r39;
	@%p13 bra 	$L__BB0_5;
	add.s32 	%r67, %r67, 1;
	setp.ne.s32 	%p14, %r67, %r35;
	@%p14 bra 	$L__BB0_4;
$L__BB0_20:
	ld.param.u64 	%rd31, [_Z13conv2d_kernelPfS_S_S_iiiiii_param_1];
	max.f32 	%f109, %f119, 0f00000000;
	cvta.to.global.u64 	%rd28, %rd31;
	mul.wide.s32 	%rd29, %r1, 4;
	add.s64 	%rd30, %rd28, %rd29;
	st.global.f32 	[%rd30], %f109;
$L__BB0_21:
	ret;

}
	// .globl	_Z16maxpool2d_kernelPfS_iiiii
.visible .entry _Z16maxpool2d_kernelPfS_iiiii(
	.param .u64 .ptr .align 1 _Z16maxpool2d_kernelPfS_iiiii_param_0,
	.param .u64 .ptr .align 1 _Z16maxpool2d_kernelPfS_iiiii_param_1,
	.param .u32 _Z16maxpool2d_kernelPfS_iiiii_param_2,
	.param .u32 _Z16maxpool2d_kernelPfS_iiiii_param_3,
	.param .u32 _Z16maxpool2d_kernelPfS_iiiii_param_4,
	.param .u32 _Z16maxpool2d_kernelPfS_iiiii_param_5,
	.param .u32 _Z16maxpool2d_kernelPfS_iiiii_param_6
)
{
	.reg .pred 	%p<13>;
	.reg .b32 	%r<58>;
	.reg .b32 	%f<88>;
	.reg .b64 	%rd<16>;

	ld.param.u64 	%rd5, [_Z16maxpool2d_kernelPfS_iiiii_param_0];
	ld.param.u64 	%rd4, [_Z16maxpool2d_kernelPfS_iiiii_param_1];
	ld.param.u32 	%r31, [_Z16maxpool2d_kernelPfS_iiiii_param_2];
	ld.param.u32 	%r27, [_Z16maxpool2d_kernelPfS_iiiii_param_3];
	ld.param.u32 	%r28, [_Z16maxpool2d_kernelPfS_iiiii_param_4];
	ld.param.u32 	%r29, [_Z16maxpool2d_kernelPfS_iiiii_param_5];
	ld.param.u32 	%r30, [_Z16maxpool2d_kernelPfS_iiiii_param_6];
	cvta.to.global.u64 	%rd1, %rd5;
	mov.u32 	%r32, %ctaid.x;
	mov.u32 	%r33, %ntid.x;
	mov.u32 	%r34, %tid.x;
	mad.lo.s32 	%r1, %r32, %r33, %r34;
	div.s32 	%r2, %r28, %r30;
	div.s32 	%r3, %r29, %r30;
	mul.lo.s32 	%r35, %r27, %r31;
	mul.lo.s32 	%r36, %r35, %r2;
	mul.lo.s32 	%r37, %r36, %r3;
	setp.ge.s32 	%p1, %r1, %r37;
	@%p1 bra 	$L__BB1_18;
	div.s32 	%r38, %r1, %r3;
	rem.s32 	%r4, %r38, %r2;
	mul.lo.s32 	%r5, %r3, %r2;
	setp.lt.s32 	%p2, %r30, 1;
	mov.f32 	%f86, 0fCE6E6B28;
	@%p2 bra 	$L__BB1_17;
	mul.lo.s32 	%r40, %r5, %r27;
	div.s32 	%r41, %r1, %r40;
	rem.s32 	%r42, %r1, %r3;
	mul.lo.s32 	%r6, %r42, %r30;
	div.s32 	%r43, %r1, %r5;
	rem.s32 	%r44, %r43, %r27;
	mad.lo.s32 	%r45, %r41, %r27, %r44;
	mul.lo.s32 	%r46, %r45, %r28;
	mad.lo.s32 	%r7, %r4, %r30, %r46;
	and.b32  	%r8, %r30, 15;
	add.s32 	%r9, %r8, -1;
	and.b32  	%r10, %r30, 7;
	add.s32 	%r11, %r10, -1;
	and.b32  	%r12, %r30, 2147483632;
	and.b32  	%r13, %r30, 3;
	neg.s32 	%r14, %r12;
	add.s64 	%rd2, %rd1, 32;
	mov.f32 	%f86, 0fCE6E6B28;
	mov.b32 	%r52, 0;
$L__BB1_3:
	setp.lt.u32 	%p3, %r30, 16;
	add.s32 	%r48, %r52, %r7;
	mad.lo.s32 	%r16, %r48, %r29, %r6;
	mov.b32 	%r56, 0;
	@%p3 bra 	$L__BB1_6;
	mov.u32 	%r53, %r16;
	mov.u32 	%r54, %r14;
$L__BB1_5:
	.pragma "nounroll";
	mul.wide.s32 	%rd6, %r53, 4;
	add.s64 	%rd7, %rd2, %rd6;
	ld.global.f32 	%f20, [%rd7+-32];
	max.f32 	%f21, %f86, %f20;
	ld.global.f32 	%f22, [%rd7+-28];
	max.f32 	%f23, %f21, %f22;
	ld.global.f32 	%f24, [%rd7+-24];
	max.f32 	%f25, %f23, %f24;
	ld.global.f32 	%f26, [%rd7+-20];
	max.f32 	%f27, %f25, %f26;
	ld.global.f32 	%f28, [%rd7+-16];
	max.f32 	%f29, %f27, %f28;
	ld.global.f32 	%f30, [%rd7+-12];
	max.f32 	%f31, %f29, %f30;
	ld.global.f32 	%f32, [%rd7+-8];
	max.f32 	%f33, %f31, %f32;
	ld.global.f32 	%f34, [%rd7+-4];
	max.f32 	%f35, %f33, %f34;
	ld.global.f32 	%f36, [%rd7];
	max.f32 	%f37, %f35, %f36;
	ld.global.f32 	%f38, [%rd7+4];
	max.f32 	%f39, %f37, %f38;
	ld.global.f32 	%f40, [%rd7+8];
	max.f32 	%f41, %f39, %f40;
	ld.global.f32 	%f42, [%rd7+12];
	max.f32 	%f43, %f41, %f42;
	ld.global.f32 	%f44, [%rd7+16];
	max.f32 	%f45, %f43, %f44;
	ld.global.f32 	%f46, [%rd7+20];
	max.f32 	%f47, %f45, %f46;
	ld.global.f32 	%f48, [%rd7+24];
	max.f32 	%f49, %f47, %f48;
	ld.global.f32 	%f50, [%rd7+28];
	max.f32 	%f86, %f49, %f50;
	add.s32 	%r54, %r54, 16;
	add.s32 	%r53, %r53, 16;
	setp.ne.s32 	%p4, %r54, 0;
	mov.u32 	%r56, %r12;
	@%p4 bra 	$L__BB1_5;
$L__BB1_6:
	setp.eq.s32 	%p5, %r8, 0;
	@%p5 bra 	$L__BB1_16;
	setp.lt.u32 	%p6, %r9, 7;
	@%p6 bra 	$L__BB1_9;
	add.s32 	%r49, %r16, %r56;
	mul.wide.s32 	%rd8, %r49, 4;
	add.s64 	%rd9, %rd1, %rd8;
	ld.global.f32 	%f52, [%rd9];
	max.f32 	%f53, %f86, %f52;
	ld.global.f32 	%f54, [%rd9+4];
	max.f32 	%f55, %f53, %f54;
	ld.global.f32 	%f56, [%rd9+8];
	max.f32 	%f57, %f55, %f56;
	ld.global.f32 	%f58, [%rd9+12];
	max.f32 	%f59, %f57, %f58;
	ld.global.f32 	%f60, [%rd9+16];
	max.f32 	%f61, %f59, %f60;
	ld.global.f32 	%f62, [%rd9+20];
	max.f32 	%f63, %f61, %f62;
	ld.global.f32 	%f64, [%rd9+24];
	max.f32 	%f65, %f63, %f64;
	ld.global.f32 	%f66, [%rd9+28];
	max.f32 	%f86, %f65, %f66;
	add.s32 	%r56, %r56, 8;
$L__BB1_9:
	setp.eq.s32 	%p7, %r10, 0;
	@%p7 bra 	$L__BB1_16;
	setp.lt.u32 	%p8, %r11, 3;
	@%p8 bra 	$L__BB1_12;
	add.s32 	%r50, %r16, %r56;
	mul.wide.s32 	%rd10, %r50, 4;
	add.s64 	%rd11, %rd1, %rd10;
	ld.global.f32 	%f68, [%rd11];
	max.f32 	%f69, %f86, %f68;
	ld.global.f32 	%f70, [%rd11+4];
	max.f32 	%f71, %f69, %f70;
	ld.global.f32 	%f72, [%rd11+8];
	max.f32 	%f73, %f71, %f72;
	ld.global.f32 	%f74, [%rd11+12];
	max.f32 	%f86, %f73, %f74;
	add.s32 	%r56, %r56, 4;
$L__BB1_12:
	setp.eq.s32 	%p9, %r13, 0;
	@%p9 bra 	$L__BB1_16;
	setp.eq.s32 	%p10, %r13, 1;
	add.s32 	%r51, %r16, %r56;
	mul.wide.s32 	%rd12, %r51, 4;
	add.s64 	%rd3, %rd1, %rd12;
	ld.global.f32 	%f75, [%rd3];
	max.f32 	%f86, %f86, %f75;
	@%p10 bra 	$L__BB1_16;
	setp.eq.s32 	%p11, %r13, 2;
	ld.global.f32 	%f76, [%rd3+4];
	max.f32 	%f86, %f86, %f76;
	@%p11 bra 	$L__BB1_16;
	ld.global.f32 	%f77, [%rd3+8];
	max.f32 	%f86, %f86, %f77;
$L__BB1_16:
	add.s32 	%r52, %r52, 1;
	setp.ne.s32 	%p12, %r52, %r30;
	@%p12 bra 	$L__BB1_3;
$L__BB1_17:
	cvta.to.global.u64 	%rd13, %rd4;
	mul.wide.s32 	%rd14, %r1, 4;
	add.s64 	%rd15, %rd13, %rd14;
	st.global.f32 	[%rd15], %f86;
$L__BB1_18:
	ret;

}
	// .globl	_Z17fc_forward_kernelPfS_S_S_iii
.visible .entry _Z17fc_forward_kernelPfS_S_S_iii(
	.param .u64 .ptr .align 1 _Z17fc_forward_kernelPfS_S_S_iii_param_0,
	.param .u64 .ptr .align 1 _Z17fc_forward_kernelPfS_S_S_iii_param_1,
	.param .u64 .ptr .align 1 _Z17fc_forward_kernelPfS_S_S_iii_param_2,
	.param .u64 .ptr .align 1 _Z17fc_forward_kernelPfS_S_S_iii_param_3,
	.param .u32 _Z17fc_forward_kernelPfS_S_S_iii_param_4,
	.param .u32 _Z17fc_forward_kernelPfS_S_S_iii_param_5,
	.param .u32 _Z17fc_forward_kernelPfS_S_S_iii_param_6
)
{
	.reg .pred 	%p<11>;
	.reg .b32 	%r<52>;
	.reg .b32 	%f<110>;
	.reg .b64 	%rd<31>;

	ld.param.u64 	%rd7, [_Z17fc_forward_kernelPfS_S_S_iii_param_0];
	ld.param.u64 	%rd5, [_Z17fc_forward_kernelPfS_S_S_iii_param_1];
	ld.param.u64 	%rd8, [_Z17fc_forward_kernelPfS_S_S_iii_param_2];
	ld.param.u64 	%rd6, [_Z17fc_forward_kernelPfS_S_S_iii_param_3];
	ld.param.u32 	%r32, [_Z17fc_forward_kernelPfS_S_S_iii_param_4];
	ld.param.u32 	%r30, [_Z17fc_forward_kernelPfS_S_S_iii_param_5];
	ld.param.u32 	%r31, [_Z17fc_forward_kernelPfS_S_S_iii_param_6];
	cvta.to.global.u64 	%rd1, %rd8;
	cvta.to.global.u64 	%rd2, %rd7;
	mov.u32 	%r33, %ctaid.x;
	mov.u32 	%r34, %ntid.x;
	mov.u32 	%r35, %tid.x;
	mad.lo.s32 	%r1, %r33, %r34, %r35;
	mul.lo.s32 	%r36, %r31, %r32;
	setp.ge.s32 	%p1, %r1, %r36;
	@%p1 bra 	$L__BB2_15;
	cvta.to.global.u64 	%rd9, %rd6;
	rem.s32 	%r2, %r1, %r31;
	mul.wide.s32 	%rd10, %r2, 4;
	add.s64 	%rd11, %rd9, %rd10;
	ld.global.f32 	%f109, [%rd11];
	setp.lt.s32 	%p2, %r30, 1;
	@%p2 bra 	$L__BB2_14;
	div.s32 	%r38, %r1, %r31;
	mul.lo.s32 	%r3, %r38, %r30;
	mul.lo.s32 	%r4, %r2, %r30;
	and.b32  	%r5, %r30, 15;
	setp.lt.u32 	%p3, %r30, 16;
	mov.b32 	%r47, 0;
	@%p3 bra 	$L__BB2_5;
	and.b32  	%r47, %r30, 2147483632;
	neg.s32 	%r45, %r47;
	add.s64 	%rd3, %rd2, 32;
	add.s64 	%rd4, %rd1, 32;
	mov.u32 	%r43, %r4;
	mov.u32 	%r44, %r3;
$L__BB2_4:
	.pragma "nounroll";
	mul.wide.s32 	%rd12, %r44, 4;
	add.s64 	%rd13, %rd3, %rd12;
	mul.wide.s32 	%rd14, %r43, 4;
	add.s64 	%rd15, %rd4, %rd14;
	ld.global.f32 	%f16, [%rd13+-32];
	ld.global.f32 	%f17, [%rd15+-32];
	fma.rn.f32 	%f18, %f16, %f17, %f109;
	ld.global.f32 	%f19, [%rd13+-28];
	ld.global.f32 	%f20, [%rd15+-28];
	fma.rn.f32 	%f21, %f19, %f20, %f18;
	ld.global.f32 	%f22, [%rd13+-24];
	ld.global.f32 	%f23, [%rd15+-24];
	fma.rn.f32 	%f24, %f22, %f23, %f21;
	ld.global.f32 	%f25, [%rd13+-20];
	ld.global.f32 	%f26, [%rd15+-20];
	fma.rn.f32 	%f27, %f25, %f26, %f24;
	ld.global.f32 	%f28, [%rd13+-16];
	ld.global.f32 	%f29, [%rd15+-16];
	fma.rn.f32 	%f30, %f28, %f29, %f27;
	ld.global.f32 	%f31, [%rd13+-12];
	ld.global.f32 	%f32, [%rd15+-12];
	fma.rn.f32 	%f33, %f31, %f32, %f30;
	ld.global.f32 	%f34, [%rd13+-8];
	ld.global.f32 	%f35, [%rd15+-8];
	fma.rn.f32 	%f36, %f34, %f35, %f33;
	ld.global.f32 	%f37, [%rd13+-4];
	ld.global.f32 	%f38, [%rd15+-4];
	fma.rn.f32 	%f39, %f37, %f38, %f36;
	ld.global.f32 	%f40, [%rd13];
	ld.global.f32 	%f41, [%rd15];
	fma.rn.f32 	%f42, %f40, %f41, %f39;
	ld.global.f32 	%f43, [%rd13+4];
	ld.global.f32 	%f44, [%rd15+4];
	fma.rn.f32 	%f45, %f43, %f44, %f42;
	ld.global.f32 	%f46, [%rd13+8];
	ld.global.f32 	%f47, [%rd15+8];
	fma.rn.f32 	%f48, %f46, %f47, %f45;
	ld.global.f32 	%f49, [%rd13+12];
	ld.global.f32 	%f50, [%rd15+12];
	fma.rn.f32 	%f51, %f49, %f50, %f48;
	ld.global.f32 	%f52, [%rd13+16];
	ld.global.f32 	%f53, [%rd15+16];
	fma.rn.f32 	%f54, %f52, %f53, %f51;
	ld.global.f32 	%f55, [%rd13+20];
	ld.global.f32 	%f56, [%rd15+20];
	fma.rn.f32 	%f57, %f55, %f56, %f54;
	ld.global.f32 	%f58, [%rd13+24];
	ld.global.f32 	%f59, [%rd15+24];
	fma.rn.f32 	%f60, %f58, %f59, %f57;
	ld.global.f32 	%f61, [%rd13+28];
	ld.global.f32 	%f62, [%rd15+28];
	fma.rn.f32 	%f109, %f61, %f62, %f60;
	add.s32 	%r45, %r45, 16;
	add.s32 	%r44, %r44, 16;
	add.s32 	%r43, %r43, 16;
	setp.ne.s32 	%p4, %r45, 0;
	@%p4 bra 	$L__BB2_4;
$L__BB2_5:
	setp.eq.s32 	%p5, %r5, 0;
	@%p5 bra 	$L__BB2_14;
	and.b32  	%r15, %r30, 7;
	setp.lt.u32 	%p6, %r5, 8;
	@%p6 bra 	$L__BB2_8;
	add.s32 	%r39, %r47, %r3;
	mul.wide.s32 	%rd16, %r39, 4;
	add.s64 	%rd17, %rd2, %rd16;
	ld.global.f32 	%f64, [%rd17];
	add.s32 	%r40, %r47, %r4;
	mul.wide.s32 	%rd18, %r40, 4;
	add.s64 	%rd19, %rd1, %rd18;
	ld.global.f32 	%f65, [%rd19];
	fma.rn.f32 	%f66, %f64, %f65, %f109;
	ld.global.f32 	%f67, [%rd17+4];
	ld.global.f32 	%f68, [%rd19+4];
	fma.rn.f32 	%f69, %f67, %f68, %f66;
	ld.global.f32 	%f70, [%rd17+8];
	ld.global.f32 	%f71, [%rd19+8];
	fma.rn.f32 	%f72, %f70, %f71, %f69;
	ld.global.f32 	%f73, [%rd17+12];
	ld.global.f32 	%f74, [%rd19+12];
	fma.rn.f32 	%f75, %f73, %f74, %f72;
	ld.global.f32 	%f76, [%rd17+16];
	ld.global.f32 	%f77, [%rd19+16];
	fma.rn.f32 	%f78, %f76, %f77, %f75;
	ld.global.f32 	%f79, [%rd17+20];
	ld.global.f32 	%f80, [%rd19+20];
	fma.rn.f32 	%f81, %f79, %f80, %f78;
	ld.global.f32 	%f82, [%rd17+24];
	ld.global.f32 	%f83, [%rd19+24];
	fma.rn.f32 	%f84, %f82, %f83, %f81;
	ld.global.f32 	%f85, [%rd17+28];
	ld.global.f32 	%f86, [%rd19+28];
	fma.rn.f32 	%f109, %f85, %f86, %f84;
	add.s32 	%r47, %r47, 8;
$L__BB2_8:
	setp.eq.s32 	%p7, %r15, 0;
	@%p7 bra 	$L__BB2_14;
	and.b32  	%r18, %r30, 3;
	setp.lt.u32 	%p8, %r15, 4;
	@%p8 bra 	$L__BB2_11;
	add.s32 	%r41, %r47, %r3;
	mul.wide.s32 	%rd20, %r41, 4;
	add.s64 	%rd21, %rd2, %rd20;
	ld.global.f32 	%f88, [%rd21];
	add.s32 	%r42, %r47, %r4;
	mul.wide.s32 	%rd22, %r42, 4;
	add.s64 	%rd23, %rd1, %rd22;
	ld.global.f32 	%f89, [%rd23];
	fma.rn.f32 	%f90, %f88, %f89, %f109;
	ld.global.f32 	%f91, [%rd21+4];
	ld.global.f32 	%f92, [%rd23+4];
	fma.rn.f32 	%f93, %f91, %f92, %f90;
	ld.global.f32 	%f94, [%rd21+8];
	ld.global.f32 	%f95, [%rd23+8];
	fma.rn.f32 	%f96, %f94, %f95, %f93;
	ld.global.f32 	%f97, [%rd21+12];
	ld.global.f32 	%f98, [%rd23+12];
	fma.rn.f32 	%f109, %f97, %f98, %f96;
	add.s32 	%r47, %r47, 4;
$L__BB2_11:
	setp.eq.s32 	%p9, %r18, 0;
	@%p9 bra 	$L__BB2_14;
	add.s32 	%r51, %r47, %r4;
	add.s32 	%r50, %r47, %r3;
	neg.s32 	%r49, %r18;
$L__BB2_13:
	.pragma "nounroll";
	mul.wide.s32 	%rd24, %r51, 4;
	add.s64 	%rd25, %rd1, %rd24;
	mul.wide.s32 	%rd26, %r50, 4;
	add.s64 	%rd27, %rd2, %rd26;
	ld.global.f32 	%f99, [%rd27];
	ld.global.f32 	%f100, [%rd25];
	fma.rn.f32 	%f109, %f99, %f100, %f109;
	add.s32 	%r51, %r51, 1;
	add.s32 	%r50, %r50, 1;
	add.s32 	%r49, %r49, 1;
	setp.ne.s32 	%p10, %r49, 0;
	@%p10 bra 	$L__BB2_13;
$L__BB2_14:
	cvta.to.global.u64 	%rd28, %rd5;
	mul.wide.s32 	%rd29, %r1, 4;
	add.s64 	%rd30, %rd28, %rd29;
	st.global.f32 	[%rd30], %f109;
$L__BB2_15:
	ret;

}
	// .globl	_Z11relu_kernelPfi
.visible .entry _Z11relu_kernelPfi(
	.param .u64 .ptr .align 1 _Z11relu_kernelPfi_param_0,
	.param .u32 _Z11relu_kernelPfi_param_1
)
{
	.reg .pred 	%p<2>;
	.reg .b32 	%r<6>;
	.reg .b32 	%f<3>;
	.reg .b64 	%rd<5>;

	ld.param.u64 	%rd1, [_Z11relu_kernelPfi_param_0];
	ld.param.u32 	%r2, [_Z11relu_kernelPfi_param_1];
	mov.u32 	%r3, %ctaid.x;
	mov.u32 	%r4, %ntid.x;
	mov.u32 	%r5, %tid.x;
	mad.lo.s32 	%r1, %r3, %r4, %r5;
	setp.ge.s32 	%p1, %r1, %r2;
	@%p1 bra 	$L__BB3_2;
	cvta.to.global.u64 	%rd2, %rd1;
	mul.wide.s32 	%rd3, %r1, 4;
	add.s64 	%rd4, %rd2, %rd3;
	ld.global.f32 	%f1, [%rd4];
	max.f32 	%f2, %f1, 0f00000000;
	st.global.f32 	[%rd4], %f2;
$L__BB3_2:
	ret;

}
	// .globl	_Z14softmax_kernelPfS_ii
.visible .entry _Z14softmax_kernelPfS_ii(
	.param .u64 .ptr .align 1 _Z14softmax_kernelPfS_ii_param_0,
	.param .u64 .ptr .align 1 _Z14softmax_kernelPfS_ii_param_1,
	.param .u32 _Z14softmax_kernelPfS_ii_param_2,
	.param .u32 _Z14softmax_kernelPfS_ii_param_3
)
{
	.reg .pred 	%p<22>;
	.reg .b32 	%r<92>;
	.reg .b32 	%f<309>;
	.reg .b64 	%rd<57>;
	// demoted variable
	.shared .align 4 .f32 _ZZ14softmax_kernelPfS_iiE7max_val;
	// demoted variable
	.shared .align 4 .f32 _ZZ14softmax_kernelPfS_iiE7sum_exp;
	ld.param.u64 	%rd12, [_Z14softmax_kernelPfS_ii_param_0];
	ld.param.u64 	%rd11, [_Z14softmax_kernelPfS_ii_param_1];
	ld.param.u32 	%r34, [_Z14softmax_kernelPfS_ii_param_2];
	ld.param.u32 	%r33, [_Z14softmax_kernelPfS_ii_param_3];
	cvta.to.global.u64 	%rd1, %rd12;
	mov.u32 	%r1, %ctaid.x;
	setp.ge.s32 	%p1, %r1, %r34;
	@%p1 bra 	$L__BB4_32;
	mov.u32 	%r2, %tid.x;
	setp.ne.s32 	%p2, %r2, 0;
	@%p2 bra 	$L__BB4_30;
	mul.lo.s32 	%r3, %r33, %r1;
	mul.wide.s32 	%rd13, %r3, 4;
	add.s64 	%rd14, %rd1, %rd13;
	ld.global.f32 	%f299, [%rd14];
	st.shared.f32 	[_ZZ14softmax_kernelPfS_iiE7max_val], %f299;
	setp.lt.s32 	%p3, %r33, 2;
	@%p3 bra 	$L__BB4_17;
	add.s32 	%r4, %r33, -1;
	add.s32 	%r36, %r33, -2;
	and.b32  	%r5, %r4, 15;
	setp.lt.u32 	%p4, %r36, 15;
	mov.b32 	%r85, 1;
	@%p4 bra 	$L__BB4_7;
	and.b32  	%r38, %r4, -16;
	neg.s32 	%r83, %r38;
	add.s32 	%r39, %r3, 1;
	mul.wide.u32 	%rd15, %r39, 4;
	add.s64 	%rd16, %rd15, %rd1;
	add.s64 	%rd54, %rd16, 32;
	mov.b32 	%r82, 0;
$L__BB4_5:
	.pragma "nounroll";
	ld.global.f32 	%f29, [%rd54+-32];
	max.f32 	%f30, %f299, %f29;
	ld.global.f32 	%f31, [%rd54+-28];
	max.f32 	%f32, %f30, %f31;
	ld.global.f32 	%f33, [%rd54+-24];
	max.f32 	%f34, %f32, %f33;
	ld.global.f32 	%f35, [%rd54+-20];
	max.f32 	%f36, %f34, %f35;
	ld.global.f32 	%f37, [%rd54+-16];
	max.f32 	%f38, %f36, %f37;
	ld.global.f32 	%f39, [%rd54+-12];
	max.f32 	%f40, %f38, %f39;
	ld.global.f32 	%f41, [%rd54+-8];
	max.f32 	%f42, %f40, %f41;
	ld.global.f32 	%f43, [%rd54+-4];
	max.f32 	%f44, %f42, %f43;
	ld.global.f32 	%f45, [%rd54];
	max.f32 	%f46, %f44, %f45;
	ld.global.f32 	%f47, [%rd54+4];
	max.f32 	%f48, %f46, %f47;
	ld.global.f32 	%f49, [%rd54+8];
	max.f32 	%f50, %f48, %f49;
	ld.global.f32 	%f51, [%rd54+12];
	max.f32 	%f52, %f50, %f51;
	ld.global.f32 	%f53, [%rd54+16];
	max.f32 	%f54, %f52, %f53;
	ld.global.f32 	%f55, [%rd54+20];
	max.f32 	%f56, %f54, %f55;
	ld.global.f32 	%f57, [%rd54+24];
	max.f32 	%f58, %f56, %f57;
	ld.global.f32 	%f59, [%rd54+28];
	max.f32 	%f299, %f58, %f59;
	add.s32 	%r83, %r83, 16;
	add.s32 	%r82, %r82, 16;
	add.s64 	%rd54, %rd54, 64;
	setp.ne.s32 	%p5, %r83, 0;
	@%p5 bra 	$L__BB4_5;
	add.s32 	%r85, %r82, 1;
$L__BB4_7:
	setp.eq.s32 	%p6, %r5, 0;
	@%p6 bra 	$L__BB4_16;
	and.b32  	%r13, %r4, 7;
	setp.lt.u32 	%p7, %r5, 8;
	@%p7 bra 	$L__BB4_10;
	add.s32 	%r40, %r85, %r3;
	mul.wide.u32 	%rd17, %r40, 4;
	add.s64 	%rd18, %rd1, %rd17;
	ld.global.f32 	%f61, [%rd18];
	max.f32 	%f62, %f299, %f61;
	cvt.u64.u32 	%rd19, %r3;
	cvt.u64.u32 	%rd20, %r85;
	add.s64 	%rd21, %rd20, %rd19;
	shl.b64 	%rd22, %rd21, 2;
	add.s64 	%rd23, %rd1, %rd22;
	ld.global.f32 	%f63, [%rd23+4];
	max.f32 	%f64, %f62, %f63;
	ld.global.f32 	%f65, [%rd23+8];
	max.f32 	%f66, %f64, %f65;
	ld.global.f32 	%f67, [%rd23+12];
	max.f32 	%f68, %f66, %f67;
	ld.global.f32 	%f69, [%rd23+16];
	max.f32 	%f70, %f68, %f69;
	ld.global.f32 	%f71, [%rd23+20];
	max.f32 	%f72, %f70, %f71;
	ld.global.f32 	%f73, [%rd23+24];
	max.f32 	%f74, %f72, %f73;
	ld.global.f32 	%f75, [%rd23+28];
	max.f32 	%f299, %f74, %f75;
	add.s32 	%r85, %r85, 8;
$L__BB4_10:
	setp.eq.s32 	%p8, %r13, 0;
	@%p8 bra 	$L__BB4_16;
	and.b32  	%r16, %r4, 3;
	setp.lt.u32 	%p9, %r13, 4;
	@%p9 bra 	$L__BB4_13;
	add.s32 	%r41, %r85, %r3;
	mul.wide.u32 	%rd24, %r41, 4;
	add.s64 	%rd25, %rd1, %rd24;
	ld.global.f32 	%f77, [%rd25];
	max.f32 	%f78, %f299, %f77;
	cvt.u64.u32 	%rd26, %r3;
	cvt.u64.u32 	%rd27, %r85;
	add.s64 	%rd28, %rd27, %rd26;
	shl.b64 	%rd29, %rd28, 2;
	add.s64 	%rd30, %rd1, %rd29;
	ld.global.f32 	%f79, [%rd30+4];
	max.f32 	%f80, %f78, %f79;
	ld.global.f32 	%f81, [%rd30+8];
	max.f32 	%f82, %f80, %f81;
	ld.global.f32 	%f83, [%rd30+12];
	max.f32 	%f299, %f82, %f83;
	add.s32 	%r85, %r85, 4;
$L__BB4_13:
	setp.eq.s32 	%p10, %r16, 0;
	@%p10 bra 	$L__BB4_16;
	add.s32 	%r42, %r85, %r3;
	mul.wide.u32 	%rd31, %r42, 4;
	add.s64 	%rd55, %rd1, %rd31;
	neg.s32 	%r87, %r16;
$L__BB4_15:
	.pragma "nounroll";
	ld.global.f32 	%f84, [%rd55];
	max.f32 	%f299, %f299, %f84;
	add.s64 	%rd55, %rd55, 4;
	add.s32 	%r87, %r87, 1;
	setp.ne.s32 	%p11, %r87, 0;
	@%p11 bra 	$L__BB4_15;
$L__BB4_16:
	st.shared.f32 	[_ZZ14softmax_kernelPfS_iiE7max_val], %f299;
$L__BB4_17:
	mov.b32 	%r43, 0;
	st.shared.u32 	[_ZZ14softmax_kernelPfS_iiE7sum_exp], %r43;
	setp.lt.s32 	%p12, %r33, 1;
	@%p12 bra 	$L__BB4_30;
	and.b32  	%r22, %r33, 7;
	setp.lt.u32 	%p13, %r33, 8;
	mov.b32 	%r90, 0;
	mov.f32 	%f308, 0f00000000;
	@%p13 bra 	$L__BB4_21;
	and.b32  	%r90, %r33, 2147483640;
	neg.s32 	%r88, %r90;
	mul.wide.u32 	%rd32, %r3, 4;
	add.s64 	%rd33, %rd32, %rd1;
	add.s64 	%rd56, %rd33, 16;
	mov.f32 	%f308, 0f00000000;
$L__BB4_20:
	.pragma "nounroll";
	ld.global.f32 	%f88, [%rd56+-16];
	sub.f32 	%f89, %f88, %f299;
	fma.rn.f32 	%f90, %f89, 0f3BBB989D, 0f3F000000;
	cvt.sat.f32.f32 	%f91, %f90;
	mov.f32 	%f92, 0f4B400001;
	mov.f32 	%f93, 0f437C0000;
	fma.rm.f32 	%f94, %f91, %f93, %f92;
	add.f32 	%f95, %f94, 0fCB40007F;
	neg.f32 	%f96, %f95;
	fma.rn.f32 	%f97, %f89, 0f3FB8AA3B, %f96;
	fma.rn.f32 	%f98, %f89, 0f32A57060, %f97;
	mov.b32 	%r45, %f94;
	shl.b32 	%r46, %r45, 23;
	mov.b32 	%f99, %r46;
	ex2.approx.ftz.f32 	%f100, %f98;
	fma.rn.f32 	%f101, %f100, %f99, %f308;
	ld.global.f32 	%f102, [%rd56+-12];
	sub.f32 	%f103, %f102, %f299;
	fma.rn.f32 	%f104, %f103, 0f3BBB989D, 0f3F000000;
	cvt.sat.f32.f32 	%f105, %f104;
	fma.rm.f32 	%f106, %f105, %f93, %f92;
	add.f32 	%f107, %f106, 0fCB40007F;
	neg.f32 	%f108, %f107;
	fma.rn.f32 	%f109, %f103, 0f3FB8AA3B, %f108;
	fma.rn.f32 	%f110, %f103, 0f32A57060, %f109;
	mov.b32 	%r47, %f106;
	shl.b32 	%r48, %r47, 23;
	mov.b32 	%f111, %r48;
	ex2.approx.ftz.f32 	%f112, %f110;
	fma.rn.f32 	%f113, %f112, %f111, %f101;
	ld.global.f32 	%f114, [%rd56+-8];
	sub.f32 	%f115, %f114, %f299;
	fma.rn.f32 	%f116, %f115, 0f3BBB989D, 0f3F000000;
	cvt.sat.f32.f32 	%f117, %f116;
	fma.rm.f32 	%f118, %f117, %f93, %f92;
	add.f32 	%f119, %f118, 0fCB40007F;
	neg.f32 	%f120, %f119;
	fma.rn.f32 	%f121, %f115, 0f3FB8AA3B, %f120;
	fma.rn.f32 	%f122, %f115, 0f32A57060, %f121;
	mov.b32 	%r49, %f118;
	shl.b32 	%r50, %r49, 23;
	mov.b32 	%f123, %r50;
	ex2.approx.ftz.f32 	%f124, %f122;
	fma.rn.f32 	%f125, %f124, %f123, %f113;
	ld.global.f32 	%f126, [%rd56+-4];
	sub.f32 	%f127, %f126, %f299;
	fma.rn.f32 	%f128, %f127, 0f3BBB989D, 0f3F000000;
	cvt.sat.f32.f32 	%f129, %f128;
	fma.rm.f32 	%f130, %f129, %f93, %f92;
	add.f32 	%f131, %f130, 0fCB40007F;
	neg.f32 	%f132, %f131;
	fma.rn.f32 	%f133, %f127, 0f3FB8AA3B, %f132;
	fma.rn.f32 	%f134, %f127, 0f32A57060, %f133;
	mov.b32 	%r51, %f130;
	shl.b32 	%r52, %r51, 23;
	mov.b32 	%f135, %r52;
	ex2.approx.ftz.f32 	%f136, %f134;
	fma.rn.f32 	%f137, %f136, %f135, %f125;
	ld.global.f32 	%f138, [%rd56];
	sub.f32 	%f139, %f138, %f299;
	fma.rn.f32 	%f140, %f139, 0f3BBB989D, 0f3F000000;
	cvt.sat.f32.f32 	%f141, %f140;
	fma.rm.f32 	%f142, %f141, %f93, %f92;
	add.f32 	%f143, %f142, 0fCB40007F;
	neg.f32 	%f144, %f143;
	fma.rn.f32 	%f145, %f139, 0f3FB8AA3B, %f144;
	fma.rn.f32 	%f146, %f139, 0f32A57060, %f145;
	mov.b32 	%r53, %f142;
	shl.b32 	%r54, %r53, 23;
	mov.b32 	%f147, %r54;
	ex2.approx.ftz.f32 	%f148, %f146;
	fma.rn.f32 	%f149, %f148, %f147, %f137;
	ld.global.f32 	%f150, [%rd56+4];
	sub.f32 	%f151, %f150, %f299;
	fma.rn.f32 	%f152, %f151, 0f3BBB989D, 0f3F000000;
	cvt.sat.f32.f32 	%f153, %f152;
	fma.rm.f32 	%f154, %f153, %f93, %f92;
	add.f32 	%f155, %f154, 0fCB40007F;
	neg.f32 	%f156, %f155;
	fma.rn.f32 	%f157, %f151, 0f3FB8AA3B, %f156;
	fma.rn.f32 	%f158, %f151, 0f32A57060, %f157;
	mov.b32 	%r55, %f154;
	shl.b32 	%r56, %r55, 23;
	mov.b32 	%f159, %r56;
	ex2.approx.ftz.f32 	%f160, %f158;
	fma.rn.f32 	%f161, %f160, %f159, %f149;
	ld.global.f32 	%f162, [%rd56+8];
	sub.f32 	%f163, %f162, %f299;
	fma.rn.f32 	%f164, %f163, 0f3BBB989D, 0f3F000000;
	cvt.sat.f32.f32 	%f165, %f164;
	fma.rm.f32 	%f166, %f165, %f93, %f92;
	add.f32 	%f167, %f166, 0fCB40007F;
	neg.f32 	%f168, %f167;
	fma.rn.f32 	%f169, %f163, 0f3FB8AA3B, %f168;
	fma.rn.f32 	%f170, %f163, 0f32A57060, %f169;
	mov.b32 	%r57, %f166;
	shl.b32 	%r58, %r57, 23;
	mov.b32 	%f171, %r58;
	ex2.approx.ftz.f32 	%f172, %f170;
	fma.rn.f32 	%f173, %f172, %f171, %f161;
	ld.global.f32 	%f174, [%rd56+12];
	sub.f32 	%f175, %f174, %f299;
	fma.rn.f32 	%f176, %f175, 0f3BBB989D, 0f3F000000;
	cvt.sat.f32.f32 	%f177, %f176;
	fma.rm.f32 	%f178, %f177, %f93, %f92;
	add.f32 	%f179, %f178, 0fCB40007F;
	neg.f32 	%f180, %f179;
	fma.rn.f32 	%f181, %f175, 0f3FB8AA3B, %f180;
	fma.rn.f32 	%f182, %f175, 0f32A57060, %f181;
	mov.b32 	%r59, %f178;
	shl.b32 	%r60, %r59, 23;
	mov.b32 	%f183, %r60;
	ex2.approx.ftz.f32 	%f184, %f182;
	fma.rn.f32 	%f308, %f184, %f183, %f173;
	add.s32 	%r88, %r88, 8;
	add.s64 	%rd56, %rd56, 32;
	setp.ne.s32 	%p14, %r88, 0;
	@%p14 bra 	$L__BB4_20;
$L__BB4_21:
	setp.eq.s32 	%p15, %r22, 0;
	@%p15 bra 	$L__BB4_29;
	and.b32  	%r28, %r33, 3;
	setp.lt.u32 	%p16, %r22, 4;
	@%p16 bra 	$L__BB4_24;
	add.s32 	%r61, %r90, %r3;
	mul.wide.u32 	%rd34, %r61, 4;
	add.s64 	%rd35, %rd1, %rd34;
	ld.global.f32 	%f186, [%rd35];
	sub.f32 	%f187, %f186, %f299;
	fma.rn.f32 	%f188, %f187, 0f3BBB989D, 0f3F000000;
	cvt.sat.f32.f32 	%f189, %f188;
	mov.f32 	%f190, 0f4B400001;
	mov.f32 	%f191, 0f437C0000;
	fma.rm.f32 	%f192, %f189, %f191, %f190;
	add.f32 	%f193, %f192, 0fCB40007F;
	neg.f32 	%f194, %f193;
	fma.rn.f32 	%f195, %f187, 0f3FB8AA3B, %f194;
	fma.rn.f32 	%f196, %f187, 0f32A57060, %f195;
	mov.b32 	%r62, %f192;
	shl.b32 	%r63, %r62, 23;
	mov.b32 	%f197, %r63;
	ex2.approx.ftz.f32 	%f198, %f196;
	fma.rn.f32 	%f199, %f198, %f197, %f308;
	cvt.u64.u32 	%rd36, %r3;
	cvt.u64.u32 	%rd37, %r90;
	add.s64 	%rd38, %rd37, %rd36;
	shl.b64 	%rd39, %rd38, 2;
	add.s64 	%rd40, %rd1, %rd39;
	ld.global.f32 	%f200, [%rd40+4];
	sub.f32 	%f201, %f200, %f299;
	fma.rn.f32 	%f202, %f201, 0f3BBB989D, 0f3F000000;
	cvt.sat.f32.f32 	%f203, %f202;
	fma.rm.f32 	%f204, %f203, %f191, %f190;
	add.f32 	%f205, %f204, 0fCB40007F;
	neg.f32 	%f206, %f205;
	fma.rn.f32 	%f207, %f201, 0f3FB8AA3B, %f206;
	fma.rn.f32 	%f208, %f201, 0f32A57060, %f207;
	mov.b32 	%r64, %f204;
	shl.b32 	%r65, %r64, 23;
	mov.b32 	%f209, %r65;
	ex2.approx.ftz.f32 	%f210, %f208;
	fma.rn.f32 	%f211, %f210, %f209, %f199;
	ld.global.f32 	%f212, [%rd40+8];
	sub.f32 	%f213, %f212, %f299;
	fma.rn.f32 	%f214, %f213, 0f3BBB989D, 0f3F000000;
	cvt.sat.f32.f32 	%f215, %f214;
	fma.rm.f32 	%f216, %f215, %f191, %f190;
	add.f32 	%f217, %f216, 0fCB40007F;
	neg.f32 	%f218, %f217;
	fma.rn.f32 	%f219, %f213, 0f3FB8AA3B, %f218;
	fma.rn.f32 	%f220, %f213, 0f32A57060, %f219;
	mov.b32 	%r66, %f216;
	shl.b32 	%r67, %r66, 23;
	mov.b32 	%f221, %r67;
	ex2.approx.ftz.f32 	%f222, %f220;
	fma.rn.f32 	%f223, %f222, %f221, %f211;
	ld.global.f32 	%f224, [%rd40+12];
	sub.f32 	%f225, %f224, %f299;
	fma.rn.f32 	%f226, %f225, 0f3BBB989D, 0f3F000000;
	cvt.sat.f32.f32 	%f227, %f226;
	fma.rm.f32 	%f228, %f227, %f191, %f190;
	add.f32 	%f229, %f228, 0fCB40007F;
	neg.f32 	%f230, %f229;
	fma.rn.f32 	%f231, %f225, 0f3FB8AA3B, %f230;
	fma.rn.f32 	%f232, %f225, 0f32A57060, %f231;
	mov.b32 	%r68, %f228;
	shl.b32 	%r69, %r68, 23;
	mov.b32 	%f233, %r69;
	ex2.approx.ftz.f32 	%f234, %f232;
	fma.rn.f32 	%f308, %f234, %f233, %f223;
	add.s32 	%r90, %r90, 4;
$L__BB4_24:
	setp.eq.s32 	%p17, %r28, 0;
	@%p17 bra 	$L__BB4_29;
	setp.eq.s32 	%p18, %r28, 1;
	@%p18 bra 	$L__BB4_27;
	add.s32 	%r70, %r90, %r3;
	mul.wide.u32 	%rd41, %r70, 4;
	add.s64 	%rd42, %rd1, %rd41;
	ld.global.f32 	%f236, [%rd42];
	sub.f32 	%f237, %f236, %f299;
	fma.rn.f32 	%f238, %f237, 0f3BBB989D, 0f3F000000;
	cvt.sat.f32.f32 	%f239, %f238;
	mov.f32 	%f240, 0f4B400001;
	mov.f32 	%f241, 0f437C0000;
	fma.rm.f32 	%f242, %f239, %f241, %f240;
	add.f32 	%f243, %f242, 0fCB40007F;
	neg.f32 	%f244, %f243;
	fma.rn.f32 	%f245, %f237, 0f3FB8AA3B, %f244;
	fma.rn.f32 	%f246, %f237, 0f32A57060, %f245;
	mov.b32 	%r71, %f242;
	shl.b32 	%r72, %r71, 23;
	mov.b32 	%f247, %r72;
	ex2.approx.ftz.f32 	%f248, %f246;
	fma.rn.f32 	%f249, %f248, %f247, %f308;
	cvt.u64.u32 	%rd43, %r3;
	cvt.u64.u32 	%rd44, %r90;
	add.s64 	%rd45, %rd44, %rd43;
	shl.b64 	%rd46, %rd45, 2;
	add.s64 	%rd47, %rd1, %rd46;
	ld.global.f32 	%f250, [%rd47+4];
	sub.f32 	%f251, %f250, %f299;
	fma.rn.f32 	%f252, %f251, 0f3BBB989D, 0f3F000000;
	cvt.sat.f32.f32 	%f253, %f252;
	fma.rm.f32 	%f254, %f253, %f241, %f240;
	add.f32 	%f255, %f254, 0fCB40007F;
	neg.f32 	%f256, %f255;
	fma.rn.f32 	%f257, %f251, 0f3FB8AA3B, %f256;
	fma.rn.f32 	%f258, %f251, 0f32A57060, %f257;
	mov.b32 	%r73, %f254;
	shl.b32 	%r74, %r73, 23;
	mov.b32 	%f259, %r74;
	ex2.approx.ftz.f32 	%f260, %f258;
	fma.rn.f32 	%f308, %f260, %f259, %f249;
	add.s32 	%r90, %r90, 2;
$L__BB4_27:
	and.b32  	%r75, %r33, 1;
	setp.eq.b32 	%p19, %r75, 1;
	not.pred 	%p20, %p19;
	@%p20 bra 	$L__BB4_29;
	add.s32 	%r76, %r90, %r3;
	mul.wide.u32 	%rd48, %r76, 4;
	add.s64 	%rd49, %rd1, %rd48;
	ld.global.f32 	%f261, [%rd49];
	sub.f32 	%f262, %f261, %f299;
	fma.rn.f32 	%f263, %f262, 0f3BBB989D, 0f3F000000;
	cvt.sat.f32.f32 	%f264, %f263;
	mov.f32 	%f265, 0f4B400001;
	mov.f32 	%f266, 0f437C0000;
	fma.rm.f32 	%f267, %f264, %f266, %f265;
	add.f32 	%f268, %f267, 0fCB40007F;
	neg.f32 	%f269, %f268;
	fma.rn.f32 	%f270, %f262, 0f3FB8AA3B, %f269;
	fma.rn.f32 	%f271, %f262, 0f32A57060, %f270;
	mov.b32 	%r77, %f267;
	shl.b32 	%r78, %r77, 23;
	mov.b32 	%f272, %r78;
	ex2.approx.ftz.f32 	%f273, %f271;
	fma.rn.f32 	%f308, %f273, %f272, %f308;
$L__BB4_29:
	st.shared.f32 	[_ZZ14softmax_kernelPfS_iiE7sum_exp], %f308;
$L__BB4_30:
	bar.sync 	0;
	setp.ge.s32 	%p21, %r2, %r33;
	@%p21 bra 	$L__BB4_32;
	mad.lo.s32 	%r79, %r33, %r1, %r2;
	mul.wide.u32 	%rd50, %r79, 4;
	add.s64 	%rd51, %rd1, %rd50;
	ld.global.f32 	%f274, [%rd51];
	ld.shared.f32 	%f275, [_ZZ14softmax_kernelPfS_iiE7max_val];
	sub.f32 	%f276, %f274, %f275;
	fma.rn.f32 	%f277, %f276, 0f3BBB989D, 0f3F000000;
	cvt.sat.f32.f32 	%f278, %f277;
	mov.f32 	%f279, 0f4B400001;
	mov.f32 	%f280, 0f437C0000;
	fma.rm.f32 	%f281, %f278, %f280, %f279;
	add.f32 	%f282, %f281, 0fCB40007F;
	neg.f32 	%f283, %f282;
	fma.rn.f32 	%f284, %f276, 0f3FB8AA3B, %f283;
	fma.rn.f32 	%f285, %f276, 0f32A57060, %f284;
	mov.b32 	%r80, %f281;
	shl.b32 	%r81, %r80, 23;
	mov.b32 	%f286, %r81;
	ex2.approx.ftz.f32 	%f287, %f285;
	mul.f32 	%f288, %f287, %f286;
	ld.shared.f32 	%f289, [_ZZ14softmax_kernelPfS_iiE7sum_exp];
	div.rn.f32 	%f290, %f288, %f289;
	cvta.to.global.u64 	%rd52, %rd11;
	add.s64 	%rd53, %rd52, %rd50;
	st.global.f32 	[%rd53], %f290;
$L__BB4_32:
	ret;

}


// ===== COMPILED SASS (sm_100) =====

	.target	sm_100

	.elftype	@"ET_EXEC"


//--------------------- .note.nv.tkinfo           --------------------------
	.section	.note.nv.tkinfo,"",@"SHT_NOTE"
	.sectionflags	@"SHF_NOTE_NV_TKINFO"
	.tkinfo
        /*0018*/ 	.word	0x00000002
        /*0030*/ 	.string	""
        /*0030*/ 	.string	"ptxas"
        /*0030*/ 	.string	"Cuda compilation tools, release 13.0, V13.0.88"
        /*0030*/ 	.string	"Build cuda_13.0.r13.0/compiler.36424714_0"
        /*0030*/ 	.string	"-arch sm_100 -m 64 "



//--------------------- .note.nv.cuinfo           --------------------------
	.section	.note.nv.cuinfo,"",@"SHT_NOTE"
	.sectionflags	@"SHF_NOTE_NV_CUINFO"
        /*0018*/ 	.short	0x0002
        /*001a*/ 	.short	0x0064
        /*001c*/ 	.short	0x0082
	.zero		2


//--------------------- .nv.info                  --------------------------
	.section	.nv.info,"",@"SHT_CUDA_INFO"
	.align	4


	//----- nvinfo : EIATTR_REGCOUNT
	.align		4
        /*0000*/ 	.byte	0x04, 0x2f
        /*0002*/ 	.short	(.L_1 - .L_0)
	.align		4
.L_0:
        /*0004*/ 	.word	index@(_Z13conv2d_kernelPfS_S_S_iiiiii)
        /*0008*/ 	.word	0x0000001f


	//----- nvinfo : EIATTR_FRAME_SIZE
	.align		4
.L_1:
        /*000c*/ 	.byte	0x04, 0x11
        /*000e*/ 	.short	(.L_3 - .L_2)
	.align		4
.L_2:
        /*0010*/ 	.word	index@(_Z13conv2d_kernelPfS_S_S_iiiiii)
        /*0014*/ 	.word	0x00000000


	//----- nvinfo : EIATTR_REGCOUNT
	.align		4
.L_3:
        /*0018*/ 	.byte	0x04, 0x2f
        /*001a*/ 	.short	(.L_5 - .L_4)
	.align		4
.L_4:
        /*001c*/ 	.word	index@(_Z16maxpool2d_kernelPfS_iiiii)
        /*0020*/ 	.word	0x0000001d


	//----- nvinfo : EIATTR_FRAME_SIZE
	.align		4
.L_5:
        /*0024*/ 	.byte	0x04, 0x11
        /*0026*/ 	.short	(.L_7 - .L_6)
	.align		4
.L_6:
        /*0028*/ 	.word	index@(_Z16maxpool2d_kernelPfS_iiiii)
        /*002c*/ 	.word	0x00000000


	//----- nvinfo : EIATTR_REGCOUNT
	.align		4
.L_7:
        /*0030*/ 	.byte	0x04, 0x2f
        /*0032*/ 	.short	(.L_9 - .L_8)
	.align		4
.L_8:
        /*0034*/ 	.word	index@(_Z17fc_forward_kernelPfS_S_S_iii)
        /*0038*/ 	.word	0x00000020


	//----- nvinfo : EIATTR_FRAME_SIZE
	.align		4
.L_9:
        /*003c*/ 	.byte	0x04, 0x11
        /*003e*/ 	.short	(.L_11 - .L_10)
	.align		4
.L_10:
        /*0040*/ 	.word	index@(_Z17fc_forward_kernelPfS_S_S_iii)
        /*0044*/ 	.word	0x00000000


	//----- nvinfo : EIATTR_REGCOUNT
	.align		4
.L_11:
        /*0048*/ 	.byte	0x04, 0x2f
        /*004a*/ 	.short	(.L_13 - .L_12)
	.align		4
.L_12:
        /*004c*/ 	.word	index@(_Z11relu_kernelPfi)
        /*0050*/ 	.word	0x00000008


	//----- nvinfo : EIATTR_FRAME_SIZE
	.align		4
.L_13:
        /*0054*/ 	.byte	0x04, 0x11
        /*0056*/ 	.short	(.L_15 - .L_14)
	.align		4
.L_14:
        /*0058*/ 	.word	index@(_Z11relu_kernelPfi)
        /*005c*/ 	.word	0x00000000


	//----- nvinfo : EIATTR_REGCOUNT
	.align		4
.L_15:
        /*0060*/ 	.byte	0x04, 0x2f
        /*0062*/ 	.short	(.L_17 - .L_16)
	.align		4
.L_16:
        /*0064*/ 	.word	index@(_Z14softmax_kernelPfS_ii)
        /*0068*/ 	.word	0x00000020


	//----- nvinfo : EIATTR_FRAME_SIZE
	.align		4
.L_17:
        /*006c*/ 	.byte	0x04, 0x11
        /*006e*/ 	.short	(.L_19 - .L_18)
	.align		4
.L_18:
        /*0070*/ 	.word	index@($__internal_0_$__cuda_sm3x_div_rn_noftz_f32_slowpath)
        /*0074*/ 	.word	0x00000000


	//----- nvinfo : EIATTR_FRAME_SIZE
	.align		4
.L_19:
        /*0078*/ 	.byte	0x04, 0x11
        /*007a*/ 	.short	(.L_21 - .L_20)
	.align		4
.L_20:
        /*007c*/ 	.word	index@(_Z14softmax_kernelPfS_ii)
        /*0080*/ 	.word	0x00000000


	//----- nvinfo : EIATTR_MIN_STACK_SIZE
	.align		4
.L_21:
        /*0084*/ 	.byte	0x04, 0x12
        /*0086*/ 	.short	(.L_23 - .L_22)
	.align		4
.L_22:
        /*0088*/ 	.word	index@(_Z14softmax_kernelPfS_ii)
        /*008c*/ 	.word	0x00000000


	//----- nvinfo : EIATTR_MIN_STACK_SIZE
	.align		4
.L_23:
        /*0090*/ 	.byte	0x04, 0x12
        /*0092*/ 	.short	(.L_25 - .L_24)
	.align		4
.L_24:
        /*0094*/ 	.word	index@(_Z11relu_kernelPfi)
        /*0098*/ 	.word	0x00000000


	//----- nvinfo : EIATTR_MIN_STACK_SIZE
	.align		4
.L_25:
        /*009c*/ 	.byte	0x04, 0x12
        /*009e*/ 	.short	(.L_27 - .L_26)
	.align		4
.L_26:
        /*00a0*/ 	.word	index@(_Z17fc_forward_kernelPfS_S_S_iii)
        /*00a4*/ 	.word	0x00000000


	//----- nvinfo : EIATTR_MIN_STACK_SIZE
	.align		4
.L_27:
        /*00a8*/ 	.byte	0x04, 0x12
        /*00aa*/ 	.short	(.L_29 - .L_28)
	.align		4
.L_28:
        /*00ac*/ 	.word	index@(_Z16maxpool2d_kernelPfS_iiiii)
        /*00b0*/ 	.word	0x00000000


	//----- nvinfo : EIATTR_MIN_STACK_SIZE
	.align		4
.L_29:
        /*00b4*/ 	.byte	0x04, 0x12
        /*00b6*/ 	.short	(.L_31 - .L_30)
	.align		4
.L_30:
        /*00b8*/ 	.word	index@(_Z13conv2d_kernelPfS_S_S_iiiiii)
        /*00bc*/ 	.word	0x00000000
.L_31:


//--------------------- .nv.compat                --------------------------
	.section	.nv.compat,"",@"SHT_CUDA_COMPAT_INFO"
	.align	4
        /*0000*/ 	.byte	0x02, 0x09, 0x00, 0x00, 0x02, 0x02, 0x01, 0x00, 0x02, 0x05, 0x05, 0x00, 0x03, 0x07, 0x01, 0x01
        /*0010*/ 	.byte	0x02, 0x03, 0x00, 0x00, 0x02, 0x06, 0x01, 0x00, 0x04, 0x0b, 0x08, 0x00, 0x01, 0x00, 0x00, 0x00
        /*0020*/ 	.byte	0x00, 0x00, 0x00, 0x00


//--------------------- .nv.info._Z14softmax_kernelPfS_ii --------------------------
	.section	.nv.info._Z14softmax_kernelPfS_ii,"",@"SHT_CUDA_INFO"
	.sectionflags	@""
	.align	4


	//----- nvinfo : EIATTR_CUDA_API_VERSION
	.align		4
        /*0000*/ 	.byte	0x04, 0x37
        /*0002*/ 	.short	(.L_33 - .L_32)
.L_32:
        /*0004*/ 	.word	0x00000082


	//----- nvinfo : EIATTR_KPARAM_INFO
	.align		4
.L_33:
        /*0008*/ 	.byte	0x04, 0x17
        /*000a*/ 	.short	(.L_35 - .L_34)
.L_34:
        /*000c*/ 	.word	0x00000000
        /*0010*/ 	.short	0x0003
        /*0012*/ 	.short	0x0014
        /*0014*/ 	.byte	0x00, 0xf0, 0x11, 0x00


	//----- nvinfo : EIATTR_KPARAM_INFO
	.align		4
.L_35:
        /*0018*/ 	.byte	0x04, 0x17
        /*001a*/ 	.short	(.L_37 - .L_36)
.L_36:
        /*001c*/ 	.word	0x00000000
        /*0020*/ 	.short	0x0002
        /*0022*/ 	.short	0x0010
        /*0024*/ 	.byte	0x00, 0xf0, 0x11, 0x00


	//----- nvinfo : EIATTR_KPARAM_INFO
	.align		4
.L_37:
        /*0028*/ 	.byte	0x04, 0x17
        /*002a*/ 	.short	(.L_39 - .L_38)
.L_38:
        /*002c*/ 	.word	0x00000000
        /*0030*/ 	.short	0x0001
        /*0032*/ 	.short	0x0008
        /*0034*/ 	.byte	0x00, 0xf5, 0x21, 0x00


	//----- nvinfo : EIATTR_KPARAM_INFO
	.align		4
.L_39:
        /*0038*/ 	.byte	0x04, 0x17
        /*003a*/ 	.short	(.L_41 - .L_40)
.L_40:
        /*003c*/ 	.word	0x00000000
        /*0040*/ 	.short	0x0000
        /*0042*/ 	.short	0x0000
        /*0044*/ 	.byte	0x00, 0xf5, 0x21, 0x00


	//----- nvinfo : EIATTR_SPARSE_MMA_MASK
	.align		4
.L_41:
        /*0048*/ 	.byte	0x03, 0x50
        /*004a*/ 	.short	0x0000


	//----- nvinfo : EIATTR_MAXREG_COUNT
	.align		4
        /*004c*/ 	.byte	0x03, 0x1b
        /*004e*/ 	.short	0x00ff


	//----- nvinfo : EIATTR_NUM_BARRIERS
	.align		4
        /*0050*/ 	.byte	0x02, 0x4c
        /*0052*/ 	.byte	0x01
	.zero		1


	//----- nvinfo : EIATTR_MERCURY_ISA_VERSION
	.align		4
        /*0054*/ 	.byte	0x03, 0x5f
        /*0056*/ 	.short	0x0101


	//----- nvinfo : EIATTR_VRC_CTA_INIT_COUNT
	.align		4
        /*0058*/ 	.byte	0x02, 0x4a
	.zero		1
	.zero		1


	//----- nvinfo : EIATTR_EXIT_INSTR_OFFSETS
	.align		4
        /*005c*/ 	.byte	0x04, 0x1c
        /*005e*/ 	.short	(.L_43 - .L_42)


	//   ....[0]....
.L_42:
        /*0060*/ 	.word	0x00000040


	//   ....[1]....
        /*0064*/ 	.word	0x00001520


	//   ....[2]....
        /*0068*/ 	.word	0x00001760


	//----- nvinfo : EIATTR_CRS_STACK_SIZE
	.align		4
.L_43:
        /*006c*/ 	.byte	0x04, 0x1e
        /*006e*/ 	.short	(.L_45 - .L_44)
.L_44:
        /*0070*/ 	.word	0x00000000


	//----- nvinfo : EIATTR_CBANK_PARAM_SIZE
	.align		4
.L_45:
        /*0074*/ 	.byte	0x03, 0x19
        /*0076*/ 	.short	0x0018


	//----- nvinfo : EIATTR_PARAM_CBANK
	.align		4
        /*0078*/ 	.byte	0x04, 0x0a
        /*007a*/ 	.short	(.L_47 - .L_46)
	.align		4
.L_46:
        /*007c*/ 	.word	index@(.nv.constant0._Z14softmax_kernelPfS_ii)
        /*0080*/ 	.short	0x0380
        /*0082*/ 	.short	0x0018


	//----- nvinfo : EIATTR_SW_WAR
	.align		4
.L_47:
        /*0084*/ 	.byte	0x04, 0x36
        /*0086*/ 	.short	(.L_49 - .L_48)
.L_48:
        /*0088*/ 	.word	0x00000008
.L_49:


//--------------------- .nv.info._Z11relu_kernelPfi --------------------------
	.section	.nv.info._Z11relu_kernelPfi,"",@"SHT_CUDA_INFO"
	.sectionflags	@""
	.align	4


	//----- nvinfo : EIATTR_CUDA_API_VERSION
	.align		4
        /*0000*/ 	.byte	0x04, 0x37
        /*0002*/ 	.short	(.L_51 - .L_50)
.L_50:
        /*0004*/ 	.word	0x00000082


	//----- nvinfo : EIATTR_KPARAM_INFO
	.align		4
.L_51:
        /*0008*/ 	.byte	0x04, 0x17
        /*000a*/ 	.short	(.L_53 - .L_52)
.L_52:
        /*000c*/ 	.word	0x00000000
        /*0010*/ 	.short	0x0001
        /*0012*/ 	.short	0x0008
        /*0014*/ 	.byte	0x00, 0xf0, 0x11, 0x00


	//----- nvinfo : EIATTR_KPARAM_INFO
	.align		4
.L_53:
        /*0018*/ 	.byte	0x04, 0x17
        /*001a*/ 	.short	(.L_55 - .L_54)
.L_54:
        /*001c*/ 	.word	0x00000000
        /*0020*/ 	.short	0x0000
        /*0022*/ 	.short	0x0000
        /*0024*/ 	.byte	0x00, 0xf5, 0x21, 0x00


	//----- nvinfo : EIATTR_SPARSE_MMA_MASK
	.align		4
.L_55:
        /*0028*/ 	.byte	0x03, 0x50
        /*002a*/ 	.short	0x0000


	//----- nvinfo : EIATTR_MAXREG_COUNT
	.align		4
        /*002c*/ 	.byte	0x03, 0x1b
        /*002e*/ 	.short	0x00ff


	//----- nvinfo : EIATTR_MERCURY_ISA_VERSION
	.align		4
        /*0030*/ 	.byte	0x03, 0x5f
        /*0032*/ 	.short	0x0101


	//----- nvinfo : EIATTR_VRC_CTA_INIT_COUNT
	.align		4
        /*0034*/ 	.byte	0x02, 0x4a
	.zero		1
	.zero		1


	//----- nvinfo : EIATTR_EXIT_INSTR_OFFSETS
	.align		4
        /*0038*/ 	.byte	0x04, 0x1c
        /*003a*/ 	.short	(.L_57 - .L_56)


	//   ....[0]....
.L_56:
        /*003c*/ 	.word	0x00000070


	//   ....[1]....
        /*0040*/ 	.word	0x000000e0


	//----- nvinfo : EIATTR_CBANK_PARAM_SIZE
	.align		4
.L_57:
        /*0044*/ 	.byte	0x03, 0x19
        /*0046*/ 	.short	0x000c


	//----- nvinfo : EIATTR_PARAM_CBANK
	.align		4
        /*0048*/ 	.byte	0x04, 0x0a
        /*004a*/ 	.short	(.L_59 - .L_58)
	.align		4
.L_58:
        /*004c*/ 	.word	index@(.nv.constant0._Z11relu_kernelPfi)
        /*0050*/ 	.short	0x0380
        /*0052*/ 	.short	0x000c


	//----- nvinfo : EIATTR_SW_WAR
	.align		4
.L_59:
        /*0054*/ 	.byte	0x04, 0x36
        /*0056*/ 	.short	(.L_61 - .L_60)
.L_60:
        /*0058*/ 	.word	0x00000008
.L_61:


//--------------------- .nv.info._Z17fc_forward_kernelPfS_S_S_iii --------------------------
	.section	.nv.info._Z17fc_forward_kernelPfS_S_S_iii,"",@"SHT_CUDA_INFO"
	.sectionflags	@""
	.align	4


	//----- nvinfo : EIATTR_CUDA_API_VERSION
	.align		4
        /*0000*/ 	.byte	0x04, 0x37
        /*0002*/ 	.short	(.L_63 - .L_62)
.L_62:
        /*0004*/ 	.word	0x00000082


	//----- nvinfo : EIATTR_KPARAM_INFO
	.align		4
.L_63:
        /*0008*/ 	.byte	0x04, 0x17
        /*000a*/ 	.short	(.L_65 - .L_64)
.L_64:
        /*000c*/ 	.word	0x00000000
        /*0010*/ 	.short	0x0006
        /*0012*/ 	.short	0x0028
        /*0014*/ 	.byte	0x00, 0xf0, 0x11, 0x00


	//----- nvinfo : EIATTR_KPARAM_INFO
	.align		4
.L_65:
        /*0018*/ 	.byte	0x04, 0x17
        /*001a*/ 	.short	(.L_67 - .L_66)
.L_66:
        /*001c*/ 	.word	0x00000000
        /*0020*/ 	.short	0x0005
        /*0022*/ 	.short	0x0024
        /*0024*/ 	.byte	0x00, 0xf0, 0x11, 0x00


	//----- nvinfo : EIATTR_KPARAM_INFO
	.align		4
.L_67:
        /*0028*/ 	.byte	0x04, 0x17
        /*002a*/ 	.short	(.L_69 - .L_68)
.L_68:
        /*002c*/ 	.word	0x00000000
        /*0030*/ 	.short	0x0004
        /*0032*/ 	.short	0x0020
        /*0034*/ 	.byte	0x00, 0xf0, 0x11, 0x00


	//----- nvinfo : EIATTR_KPARAM_INFO
	.align		4
.L_69:
        /*0038*/ 	.byte	0x04, 0x17
        /*003a*/ 	.short	(.L_71 - .L_70)
.L_70:
        /*003c*/ 	.word	0x00000000
        /*0040*/ 	.short	0x0003
        /*0042*/ 	.short	0x0018
        /*0044*/ 	.byte	0x00, 0xf5, 0x21, 0x00


	//----- nvinfo : EIATTR_KPARAM_INFO
	.align		4
.L_71:
        /*0048*/ 	.byte	0x04, 0x17
        /*004a*/ 	.short	(.L_73 - .L_72)
.L_72:
        /*004c*/ 	.word	0x00000000
        /*0050*/ 	.short	0x0002
        /*0052*/ 	.short	0x0010
        /*0054*/ 	.byte	0x00, 0xf5, 0x21, 0x00


	//----- nvinfo : EIATTR_KPARAM_INFO
	.align		4
.L_73:
        /*0058*/ 	.byte	0x04, 0x17
        /*005a*/ 	.short	(.L_75 - .L_74)
.L_74:
        /*005c*/ 	.word	0x00000000
        /*0060*/ 	.short	0x0001
        /*0062*/ 	.short	0x0008
        /*0064*/ 	.byte	0x00, 0xf5, 0x21, 0x00


	//----- nvinfo : EIATTR_KPARAM_INFO
	.align		4
.L_75:
        /*0068*/ 	.byte	0x04, 0x17
        /*006a*/ 	.short	(.L_77 - .L_76)
.L_76:
        /*006c*/ 	.word	0x00000000
        /*0070*/ 	.short	0x0000
        /*0072*/ 	.short	0x0000
        /*0074*/ 	.byte	0x00, 0xf5, 0x21, 0x00


	//----- nvinfo : EIATTR_SPARSE_MMA_MASK
	.align		4
.L_77:
        /*0078*/ 	.byte	0x03, 0x50
        /*007a*/ 	.short	0x0000


	//----- nvinfo : EIATTR_MAXREG_COUNT
	.align		4
        /*007c*/ 	.byte	0x03, 0x1b
        /*007e*/ 	.short	0x00ff


	//----- nvinfo : EIATTR_MERCURY_ISA_VERSION
	.align		4
        /*0080*/ 	.byte	0x03, 0x5f
        /*0082*/ 	.short	0x0101


	//----- nvinfo : EIATTR_VRC_CTA_INIT_COUNT
	.align		4
        /*0084*/ 	.byte	0x02, 0x4a
	.zero		1
	.zero		1


	//----- nvinfo : EIATTR_EXIT_INSTR_OFFSETS
	.align		4
        /*0088*/ 	.byte	0x04, 0x1c
        /*008a*/ 	.short	(.L_79 - .L_78)


	//   ....[0]....
.L_78:
        /*008c*/ 	.word	0x00000090


	//   ....[1]....
        /*0090*/ 	.word	0x00000ca0


	//----- nvinfo : EIATTR_CBANK_PARAM_SIZE
	.align		4
.L_79:
        /*0094*/ 	.byte	0x03, 0x19
        /*0096*/ 	.short	0x002c


	//----- nvinfo : EIATTR_PARAM_CBANK
	.align		4
        /*0098*/ 	.byte	0x04, 0x0a
        /*009a*/ 	.short	(.L_81 - .L_80)
	.align		4
.L_80:
        /*009c*/ 	.word	index@(.nv.constant0._Z17fc_forward_kernelPfS_S_S_iii)
        /*00a0*/ 	.short	0x0380
        /*00a2*/ 	.short	0x002c


	//----- nvinfo : EIATTR_SW_WAR
	.align		4
.L_81:
        /*00a4*/ 	.byte	0x04, 0x36
        /*00a6*/ 	.short	(.L_83 - .L_82)
.L_82:
        /*00a8*/ 	.word	0x00000008
.L_83:


//--------------------- .nv.info._Z16maxpool2d_kernelPfS_iiiii --------------------------
	.section	.nv.info._Z16maxpool2d_kernelPfS_iiiii,"",@"SHT_CUDA_INFO"
	.sectionflags	@""
	.align	4


	//----- nvinfo : EIATTR_CUDA_API_VERSION
	.align		4
        /*0000*/ 	.byte	0x04, 0x37
        /*0002*/ 	.short	(.L_85 - .L_84)
.L_84:
        /*0004*/ 	.word	0x00000082


	//----- nvinfo : EIATTR_KPARAM_INFO
	.align		4
.L_85:
        /*0008*/ 	.byte	0x04, 0x17
        /*000a*/ 	.short	(.L_87 - .L_86)
.L_86:
        /*000c*/ 	.word	0x00000000
        /*0010*/ 	.short	0x0006
        /*0012*/ 	.short	0x0020
        /*0014*/ 	.byte	0x00, 0xf0, 0x11, 0x00


	//----- nvinfo : EIATTR_KPARAM_INFO
	.align		4
.L_87:
        /*0018*/ 	.byte	0x04, 0x17
        /*001a*/ 	.short	(.L_89 - .L_88)
.L_88:
        /*001c*/ 	.word	0x00000000
        /*0020*/ 	.short	0x0005
        /*0022*/ 	.short	0x001c
        /*0024*/ 	.byte	0x00, 0xf0, 0x11, 0x00


	//----- nvinfo : EIATTR_KPARAM_INFO
	.align		4
.L_89:
        /*0028*/ 	.byte	0x04, 0x17
        /*002a*/ 	.short	(.L_91 - .L_90)
.L_90:
        /*002c*/ 	.word	0x00000000
        /*0030*/ 	.short	0x0004
        /*0032*/ 	.short	0x0018
        /*0034*/ 	.byte	0x00, 0xf0, 0x11, 0x00


	//----- nvinfo : EIATTR_KPARAM_INFO
	.align		4
.L_91:
        /*0038*/ 	.byte	0x04, 0x17
        /*003a*/ 	.short	(.L_93 - .L_92)
.L_92:
        /*003c*/ 	.word	0x00000000
        /*0040*/ 	.short	0x0003
        /*0042*/ 	.short	0x0014
        /*0044*/ 	.byte	0x00, 0xf0, 0x11, 0x00


	//----- nvinfo : EIATTR_KPARAM_INFO
	.align		4
.L_93:
        /*0048*/ 	.byte	0x04, 0x17
        /*004a*/ 	.short	(.L_95 - .L_94)
.L_94:
        /*004c*/ 	.word	0x00000000
        /*0050*/ 	.short	0x0002
        /*0052*/ 	.short	0x0010
        /*0054*/ 	.byte	0x00, 0xf0, 0x11, 0x00


	//----- nvinfo : EIATTR_KPARAM_INFO
	.align		4
.L_95:
        /*0058*/ 	.byte	0x04, 0x17
        /*005a*/ 	.short	(.L_97 - .L_96)
.L_96:
        /*005c*/ 	.word	0x00000000
        /*0060*/ 	.short	0x0001
        /*0062*/ 	.short	0x0008
        /*0064*/ 	.byte	0x00, 0xf5, 0x21, 0x00


	//----- nvinfo : EIATTR_KPARAM_INFO
	.align		4
.L_97:
        /*0068*/ 	.byte	0x04, 0x17
        /*006a*/ 	.short	(.L_99 - .L_98)
.L_98:
        /*006c*/ 	.word	0x00000000
        /*0070*/ 	.short	0x0000
        /*0072*/ 	.short	0x0000
        /*0074*/ 	.byte	0x00, 0xf5, 0x21, 0x00


	//----- nvinfo : EIATTR_SPARSE_MMA_MASK
	.align		4
.L_99:
        /*0078*/ 	.byte	0x03, 0x50
        /*007a*/ 	.short	0x0000


	//----- nvinfo : EIATTR_MAXREG_COUNT
	.align		4
        /*007c*/ 	.byte	0x03, 0x1b
        /*007e*/ 	.short	0x00ff


	//----- nvinfo : EIATTR_MERCURY_ISA_VERSION
	.align		4
        /*0080*/ 	.byte	0x03, 0x5f
        /*0082*/ 	.short	0x0101


	//----- nvinfo : EIATTR_VRC_CTA_INIT_COUNT
	.align		4
        /*0084*/ 	.byte	0x02, 0x4a
	.zero		1
	.zero		1


	//----- nvinfo : EIATTR_EXIT_INSTR_OFFSETS
	.align		4
        /*0088*/ 	.byte	0x04, 0x1c
        /*008a*/ 	.short	(.L_101 - .L_100)


	//   ....[0]....
.L_100:
        /*008c*/ 	.word	0x00000340


	//   ....[1]....
        /*0090*/ 	.word	0x00001260


	//----- nvinfo : EIATTR_CBANK_PARAM_SIZE
	.align		4
.L_101:
        /*0094*/ 	.byte	0x03, 0x19
        /*0096*/ 	.short	0x0024


	//----- nvinfo : EIATTR_PARAM_CBANK
	.align		4
        /*0098*/ 	.byte	0x04, 0x0a
        /*009a*/ 	.short	(.L_103 - .L_102)
	.align		4
.L_102:
        /*009c*/ 	.word	index@(.nv.constant0._Z16maxpool2d_kernelPfS_iiiii)
        /*00a0*/ 	.short	0x0380
        /*00a2*/ 	.short	0x0024


	//----- nvinfo : EIATTR_SW_WAR
	.align		4
.L_103:
        /*00a4*/ 	.byte	0x04, 0x36
        /*00a6*/ 	.short	(.L_105 - .L_104)
.L_104:
        /*00a8*/ 	.word	0x00000008
.L_105:


//--------------------- .nv.info._Z13conv2d_kernelPfS_S_S_iiiiii --------------------------
	.section	.nv.info._Z13conv2d_kernelPfS_S_S_iiiiii,"",@"SHT_CUDA_INFO"
	.sectionflags	@""
	.align	4


	//----- nvinfo : EIATTR_CUDA_API_VERSION
	.align		4
        /*0000*/ 	.byte	0x04, 0x37
        /*0002*/ 	.short	(.L_107 - .L_106)
.L_106:
        /*0004*/ 	.word	0x00000082


	//----- nvinfo : EIATTR_KPARAM_INFO
	.align		4
.L_107:
        /*0008*/ 	.byte	0x04, 0x17
        /*000a*/ 	.short	(.L_109 - .L_108)
.L_108:
        /*000c*/ 	.word	0x00000000
        /*0010*/ 	.short	0x0009
        /*0012*/ 	.short	0x0034
        /*0014*/ 	.byte	0x00, 0xf0, 0x11, 0x00


	//----- nvinfo : EIATTR_KPARAM_INFO
	.align		4
.L_109:
        /*0018*/ 	.byte	0x04, 0x17
        /*001a*/ 	.short	(.L_111 - .L_110)
.L_110:
        /*001c*/ 	.word	0x00000000
        /*0020*/ 	.short	0x0008
        /*0022*/ 	.short	0x0030
        /*0024*/ 	.byte	0x00, 0xf0, 0x11, 0x00


	//----- nvinfo : EIATTR_KPARAM_INFO
	.align		4
.L_111:
        /*0028*/ 	.byte	0x04, 0x17
        /*002a*/ 	.short	(.L_113 - .L_112)
.L_112:
        /*002c*/ 	.word	0x00000000
        /*0030*/ 	.short	0x0007
        /*0032*/ 	.short	0x002c
        /*0034*/ 	.byte	0x00, 0xf0, 0x11, 0x00


	//----- nvinfo : EIATTR_KPARAM_INFO
	.align		4
.L_113:
        /*0038*/ 	.byte	0x04, 0x17
        /*003a*/ 	.short	(.L_115 - .L_114)
.L_114:
        /*003c*/ 	.word	0x00000000
        /*0040*/ 	.short	0x0006
        /*0042*/ 	.short	0x0028
        /*0044*/ 	.byte	0x00, 0xf0, 0x11, 0x00


	//----- nvinfo : EIATTR_KPARAM_INFO
	.align		4
.L_115:
        /*0048*/ 	.byte	0x04, 0x17
        /*004a*/ 	.short	(.L_117 - .L_116)
.L_116:
        /*004c*/ 	.word	0x00000000
        /*0050*/ 	.short	0x0005
        /*0052*/ 	.short	0x0024
        /*0054*/ 	.byte	0x00, 0xf0, 0x11, 0x00


	//----- nvinfo : EIATTR_KPARAM_INFO
	.align		4
.L_117:
        /*0058*/ 	.byte	0x04, 0x17
        /*005a*/ 	.short	(.L_119 - .L_118)
.L_118:
        /*005c*/ 	.word	0x00000000
        /*0060*/ 	.short	0x0004
        /*0062*/ 	.short	0x0020
        /*0064*/ 	.byte	0x00, 0xf0, 0x11, 0x00


	//----- nvinfo : EIATTR_KPARAM_INFO
	.align		4
.L_119:
        /*0068*/ 	.byte	0x04, 0x17
        /*006a*/ 	.short	(.L_121 - .L_120)
.L_120:
        /*006c*/ 	.word	0x00000000
        /*0070*/ 	.short	0x0003
        /*0072*/ 	.short	0x0018
        /*0074*/ 	.byte	0x00, 0xf5, 0x21, 0x00


	//----- nvinfo : EIATTR_KPARAM_INFO
	.align		4
.L_121:
        /*0078*/ 	.byte	0x04, 0x17
        /*007a*/ 	.short	(.L_123 - .L_122)
.L_122:
        /*007c*/ 	.word	0x00000000
        /*0080*/ 	.short	0x0002
        /*0082*/ 	.short	0x0010
        /*0084*/ 	.byte	0x00, 0xf5, 0x21, 0x00


	//----- nvinfo : EIATTR_KPARAM_INFO
	.align		4
.L_123:
        /*0088*/ 	.byte	0x04, 0x17
        /*008a*/ 	.short	(.L_125 - .L_124)
.L_124:
        /*008c*/ 	.word	0x00000000
        /*0090*/ 	.short	0x0001
        /*0092*/ 	.short	0x0008
        /*0094*/ 	.byte	0x00, 0xf5, 0x21, 0x00


	//----- nvinfo : EIATTR_KPARAM_INFO
	.align		4
.L_125:
        /*0098*/ 	.byte	0x04, 0x17
        /*009a*/ 	.short	(.L_127 - .L_126)
.L_126:
        /*009c*/ 	.word	0x00000000
        /*00a0*/ 	.short	0x0000
        /*00a2*/ 	.short	0x0000
        /*00a4*/ 	.byte	0x00, 0xf5, 0x21, 0x00


	//----- nvinfo : EIATTR_SPARSE_MMA_MASK
	.align		4
.L_127:
        /*00a8*/ 	.byte	0x03, 0x50
        /*00aa*/ 	.short	0x0000


	//----- nvinfo : EIATTR_MAXREG_COUNT
	.align		4
        /*00ac*/ 	.byte	0x03, 0x1b
        /*00ae*/ 	.short	0x00ff


	//----- nvinfo : EIATTR_MERCURY_ISA_VERSION
	.align		4
        /*00b0*/ 	.byte	0x03, 0x5f
        /*00b2*/ 	.short	0x0101


	//----- nvinfo : EIATTR_VRC_CTA_INIT_COUNT
	.align		4
        /*00b4*/ 	.byte	0x02, 0x4a
	.zero		1
	.zero		1


	//----- nvinfo : EIATTR_EXIT_INSTR_OFFSETS
	.align		4
        /*00b8*/ 	.byte	0x04, 0x1c
        /*00ba*/ 	.short	(.L_129 - .L_128)


	//   ....[0]....
.L_128:
        /*00bc*/ 	.word	0x000000e0


	//   ....[1]....
        /*00c0*/ 	.word	0x000014b0


	//----- nvinfo : EIATTR_CBANK_PARAM_SIZE
	.align		4
.L_129:
        /*00c4*/ 	.byte	0x03, 0x19
        /*00c6*/ 	.short	0x0038


	//----- nvinfo : EIATTR_PARAM_CBANK
	.align		4
        /*00c8*/ 	.byte	0x04, 0x0a
        /*00ca*/ 	.short	(.L_131 - .L_130)
	.align		4
.L_130:
        /*00cc*/ 	.word	index@(.nv.constant0._Z13conv2d_kernelPfS_S_S_iiiiii)
        /*00d0*/ 	.short	0x0380
        /*00d2*/ 	.short	0x0038


	//----- nvinfo : EIATTR_SW_WAR
	.align		4
.L_131:
        /*00d4*/ 	.byte	0x04, 0x36
        /*00d6*/ 	.short	(.L_133 - .L_132)
.L_132:
        /*00d8*/ 	.word	0x00000008
.L_133:


//--------------------- .nv.callgraph             --------------------------
	.section	.nv.callgraph,"",@"SHT_CUDA_CALLGRAPH"
	.align	4
	.sectionentsize	8
	.align		4
        /*0000*/ 	.word	0x00000000
	.align		4
        /*0004*/ 	.word	0xffffffff
	.align		4
        /*0008*/ 	.word	0x00000000
	.align		4
        /*000c*/ 	.word	0xfffffffe
	.align		4
        /*0010*/ 	.word	0x00000000
	.align		4
        /*0014*/ 	.word	0xfffffffd
	.align		4
        /*0018*/ 	.word	0x00000000
	.align		4
        /*001c*/ 	.word	0xfffffffc


//--------------------- .text._Z14softmax_kernelPfS_ii --------------------------
	.section	.text._Z14softmax_kernelPfS_ii,"ax",@progbits
	.align	128
        .global         _Z14softmax_kernelPfS_ii
        .type           _Z14softmax_kernelPfS_ii,@function
        .size           _Z14softmax_kernelPfS_ii,(.L_x_53 - _Z14softmax_kernelPfS_ii)
        .other          _Z14softmax_kernelPfS_ii,@"STO_CUDA_ENTRY STV_DEFAULT"
_Z14softmax_kernelPfS_ii:
.text._Z14softmax_kernelPfS_ii:
[----:B------:R-:W-:Y:S08]  /*0000*/  LDC R1, c[0x0][0x37c] ;  /* 0x0000df00ff017b82 */ /* 0x000ff00000000800 */
[----:B------:R-:W0:Y:S08]  /*0010*/  S2UR UR6, SR_CTAID.X ;  /* 0x00000000000679c3 */ /* 0x000e300000002500 */
[----:B------:R-:W0:Y:S02]  /*0020*/  LDC R0, c[0x0][0x390] ;  /* 0x0000e400ff007b82 */ /* 0x000e240000000800 */
[----:B0-----:R-:W-:-:S13]  /*0030*/  ISETP.LE.AND P0, PT, R0, UR6, PT ;  /* 0x0000000600007c0c */ /* 0x001fda000bf03270 */
[----:B------:R-:W-:Y:S05]  /*0040*/  @P0 EXIT ;  /* 0x000000000000094d */ /* 0x000fea0003800000 */
[----:B------:R-:W0:Y:S01]  /*0050*/  S2R R8, SR_TID.X ;  /* 0x0000000000087919 */ /* 0x000e220000002100 */
[----:B------:R-:W1:Y:S01]  /*0060*/  LDCU.64 UR8, c[0x0][0x358] ;  /* 0x00006b00ff0877ac */ /* 0x000e620008000a00 */
[----:B------:R-:W-:Y:S01]  /*0070*/  BSSY.RECONVERGENT B0, `(.L_x_0) ;  /* 0x0000147000007945 */ /* 0x000fe20003800200 */
[----:B0-----:R-:W-:-:S13]  /*0080*/  ISETP.NE.AND P0, PT, R8, RZ, PT ;  /* 0x000000ff0800720c */ /* 0x001fda0003f05270 */
[----:B-1----:R-:W-:Y:S05]  /*0090*/  @P0 BRA `(.L_x_1) ;  /* 0x0000001400100947 */ /* 0x002fea0003800000 */
[----:B------:R-:W0:Y:S08]  /*00a0*/  LDC R6, c[0x0][0x394] ;  /* 0x0000e500ff067b82 */ /* 0x000e300000000800 */
[----:B------:R-:W1:Y:S01]  /*00b0*/  LDC.64 R2, c[0x0][0x380] ;  /* 0x0000e000ff027b82 */ /* 0x000e620000000a00 */
[----:B0-----:R-:W-:-:S04]  /*00c0*/  IMAD R7, R6, UR6, RZ ;  /* 0x0000000606077c24 */ /* 0x001fc8000f8e02ff */
[----:B-1----:R-:W-:-:S05]  /*00d0*/  IMAD.WIDE R4, R7, 0x4, R2 ;  /* 0x0000000407047825 */ /* 0x002fca00078e0202 */
[----:B------:R-:W2:Y:S01]  /*00e0*/  LDG.E R0, desc[UR8][R4.64] ;  /* 0x0000000804007981 */ /* 0x000ea2000c1e1900 */
[----:B------:R-:W0:Y:S01]  /*00f0*/  S2UR UR5, SR_CgaCtaId ;  /* 0x00000000000579c3 */ /* 0x000e220000008800 */
[----:B------:R-:W-:Y:S01]  /*0100*/  ISETP.GE.AND P0, PT, R6, 0x2, PT ;  /* 0x000000020600780c */ /* 0x000fe20003f06270 */
[----:B------:R-:W-:Y:S02]  /*0110*/  UMOV UR4, 0x400 ;  /* 0x0000040000047882 */ /* 0x000fe40000000000 */
[----:B0-----:R-:W-:-:S09]  /*0120*/  ULEA UR4, UR5, UR4, 0x18 ;  /* 0x0000000405047291 */ /* 0x001fd2000f8ec0ff */
[----:B--2---:R0:W-:Y:S01]  /*0130*/  STS [UR4], R0 ;  /* 0x00000000ff007988 */ /* 0x0041e20008000804 */
[----:B------:R-:W-:Y:S05]  /*0140*/  @!P0 BRA `(.L_x_2) ;  /* 0x0000000400a48947 */ /* 0x000fea0003800000 */
[C---:B------:R-:W-:Y:S01]  /*0150*/  IADD3 R4, PT, PT, R6.reuse, -0x2, RZ ;  /* 0xfffffffe06047810 */ /* 0x040fe20007ffe0ff */
[----:B------:R-:W-:Y:S01]  /*0160*/  IMAD.MOV.U32 R10, RZ, RZ, 0x1 ;  /* 0x00000001ff0a7424 */ /* 0x000fe200078e00ff */
[----:B------:R-:W-:Y:S02]  /*0170*/  IADD3 R9, PT, PT, R6, -0x1, RZ ;  /* 0xffffffff06097810 */ /* 0x000fe40007ffe0ff */
[----:B------:R-:W-:Y:S02]  /*0180*/  ISETP.GE.U32.AND P0, PT, R4, 0xf, PT ;  /* 0x0000000f0400780c */ /* 0x000fe40003f06070 */
[----:B------:R-:W-:-:S11]  /*0190*/  LOP3.LUT R22, R9, 0xf, RZ, 0xc0, !PT ;  /* 0x0000000f09167812 */ /* 0x000fd600078ec0ff */
[----:B------:R-:W-:Y:S05]  /*01a0*/  @!P0 BRA `(.L_x_3) ;  /* 0x0000000000a08947 */ /* 0x000fea0003800000 */
[----:B------:R-:W-:Y:S01]  /*01b0*/  IADD3 R5, PT, PT, R7, 0x1, RZ ;  /* 0x0000000107057810 */ /* 0x000fe20007ffe0ff */
[----:B------:R-:W-:Y:S01]  /*01c0*/  HFMA2 R10, -RZ, RZ, 0, 0 ;  /* 0x00000000ff0a7431 */ /* 0x000fe200000001ff */
[----:B------:R-:W-:-:S03]  /*01d0*/  LOP3.LUT R11, R9, 0xfffffff0, RZ, 0xc0, !PT ;  /* 0xfffffff0090b7812 */ /* 0x000fc600078ec0ff */
[----:B------:R-:W-:-:S04]  /*01e0*/  IMAD.WIDE.U32 R4, R5, 0x4, R2 ;  /* 0x0000000405047825 */ /* 0x000fc800078e0002 */
[----:B------:R-:W-:Y:S01]  /*01f0*/  IMAD.MOV R11, RZ, RZ, -R11 ;  /* 0x000000ffff0b7224 */ /* 0x000fe200078e0a0b */
[----:B------:R-:W-:-:S04]  /*0200*/  IADD3 R13, P0, PT, R4, 0x20, RZ ;  /* 0x00000020040d7810 */ /* 0x000fc80007f1e0ff */
[----:B------:R-:W-:-:S09]  /*0210*/  IADD3.X R12, PT, PT, RZ, R5, RZ, P0, !PT ;  /* 0x00000005ff0c7210 */ /* 0x000fd200007fe4ff */
.L_x_4:
[----:B------:R-:W-:Y:S01]  /*0220*/  MOV R4, R13 ;  /* 0x0000000d00047202 */ /* 0x000fe20000000f00 */
[----:B------:R-:W-:-:S05]  /*0230*/  IMAD.MOV.U32 R5, RZ, RZ, R12 ;  /* 0x000000ffff057224 */ /* 0x000fca00078e000c */
[----:B------:R-:W2:Y:S04]  /*0240*/  LDG.E R21, desc[UR8][R4.64+-0x20] ;  /* 0xffffe00804157981 */ /* 0x000ea8000c1e1900 */
[----:B------:R-:W2:Y:S04]  /*0250*/  LDG.E R20, desc[UR8][R4.64+-0x1c] ;  /* 0xffffe40804147981 */ /* 0x000ea8000c1e1900 */
[----:B------:R-:W3:Y:S04]  /*0260*/  LDG.E R25, desc[UR8][R4.64+-0x18] ;  /* 0xffffe80804197981 */ /* 0x000ee8000c1e1900 */
[----:B------:R-:W3:Y:S04]  /*0270*/  LDG.E R26, desc[UR8][R4.64+-0x14] ;  /* 0xffffec08041a7981 */ /* 0x000ee8000c1e1900 */
[----:B------:R-:W4:Y:S04]  /*0280*/  LDG.E R18, desc[UR8][R4.64+-0x10] ;  /* 0xfffff00804127981 */ /* 0x000f28000c1e1900 */
[----:B------:R-:W4:Y:S04]  /*0290*/  LDG.E R19, desc[UR8][R4.64+-0xc] ;  /* 0xfffff40804137981 */ /* 0x000f28000c1e1900 */
[----:B------:R-:W5:Y:S04]  /*02a0*/  LDG.E R17, desc[UR8][R4.64+-0x8] ;  /* 0xfffff80804117981 */ /* 0x000f68000c1e1900 */
[----:B------:R-:W5:Y:S04]  /*02b0*/  LDG.E R16, desc[UR8][R4.64+-0x4] ;  /* 0xfffffc0804107981 */ /* 0x000f68000c1e1900 */
[----:B------:R-:W5:Y:S04]  /*02c0*/  LDG.E R15, desc[UR8][R4.64] ;  /* 0x00000008040f7981 */ /* 0x000f68000c1e1900 */
[----:B------:R-:W5:Y:S04]  /*02d0*/  LDG.E R14, desc[UR8][R4.64+0x4] ;  /* 0x00000408040e7981 */ /* 0x000f68000c1e1900 */
[----:B------:R-:W5:Y:S04]  /*02e0*/  LDG.E R13, desc[UR8][R4.64+0x8] ;  /* 0x00000808040d7981 */ /* 0x000f68000c1e1900 */
[----:B------:R-:W5:Y:S04]  /*02f0*/  LDG.E R12, desc[UR8][R4.64+0xc] ;  /* 0x00000c08040c7981 */ /* 0x000f68000c1e1900 */
[----:B------:R-:W5:Y:S01]  /*0300*/  LDG.E R23, desc[UR8][R4.64+0x10] ;  /* 0x0000100804177981 */ /* 0x000f62000c1e1900 */
[----:B--2---:R-:W-:-:S03]  /*0310*/  FMNMX3 R24, R0, R21, R20, !PT ;  /* 0x0000001500187276 */ /* 0x004fc60007800014 */
[----:B0-----:R-:W2:Y:S04]  /*0320*/  LDG.E R0, desc[UR8][R4.64+0x14] ;  /* 0x0000140804007981 */ /* 0x001ea8000c1e1900 */
[----:B------:R-:W2:Y:S04]  /*0330*/  LDG.E R21, desc[UR8][R4.64+0x18] ;  /* 0x0000180804157981 */ /* 0x000ea8000c1e1900 */
[----:B------:R-:W2:Y:S01]  /*0340*/  LDG.E R20, desc[UR8][R4.64+0x1c] ;  /* 0x00001c0804147981 */ /* 0x000ea2000c1e1900 */
[----:B---3--:R-:W-:Y:S02]  /*0350*/  FMNMX3 R24, R24, R25, R26, !PT ;  /* 0x0000001918187276 */ /* 0x008fe4000780001a */
[----:B------:R-:W-:-:S02]  /*0360*/  IADD3 R11, PT, PT, R11, 0x10, RZ ;  /* 0x000000100b0b7810 */ /* 0x000fc40007ffe0ff */
[----:B----4-:R-:W-:Y:S02]  /*0370*/  FMNMX3 R18, R24, R18, R19, !PT ;  /* 0x0000001218127276 */ /* 0x010fe40007800013 */
[----:B------:R-:W-:Y:S02]  /*0380*/  ISETP.NE.AND P0, PT, R11, RZ, PT ;  /* 0x000000ff0b00720c */ /* 0x000fe40003f05270 */
[----:B-----5:R-:W-:-:S04]  /*0390*/  FMNMX3 R16, R18, R17, R16, !PT ;  /* 0x0000001112107276 */ /* 0x020fc80007800010 */
[----:B------:R-:W-:-:S04]  /*03a0*/  FMNMX3 R14, R16, R15, R14, !PT ;  /* 0x0000000f100e7276 */ /* 0x000fc8000780000e */
[----:B------:R-:W-:Y:S02]  /*03b0*/  FMNMX3 R12, R14, R13, R12, !PT ;  /* 0x0000000d0e0c7276 */ /* 0x000fe4000780000c */
[----:B------:R-:W-:Y:S01]  /*03c0*/  IADD3 R13, P1, PT, R4, 0x40, RZ ;  /* 0x00000040040d7810 */ /* 0x000fe20007f3e0ff */
[----:B------:R-:W-:Y:S01]  /*03d0*/  VIADD R10, R10, 0x10 ;  /* 0x000000100a0a7836 */ /* 0x000fe20000000000 */
[----:B--2---:R-:W-:Y:S02]  /*03e0*/  FMNMX3 R0, R12, R23, R0, !PT ;  /* 0x000000170c007276 */ /* 0x004fe40007800000 */
[----:B------:R-:W-:Y:S02]  /*03f0*/  IADD3.X R12, PT, PT, RZ, R5, RZ, P1, !PT ;  /* 0x00000005ff0c7210 */ /* 0x000fe40000ffe4ff */
[----:B------:R-:W-:Y:S01]  /*0400*/  FMNMX3 R0, R0, R21, R20, !PT ;  /* 0x0000001500007276 */ /* 0x000fe20007800014 */
[----:B------:R-:W-:Y:S06]  /*0410*/  @P0 BRA `(.L_x_4) ;  /* 0xfffffffc00800947 */ /* 0x000fec000383ffff */
[----:B------:R-:W-:-:S07]  /*0420*/  IADD3 R10, PT, PT, R10, 0x1, RZ ;  /* 0x000000010a0a7810 */ /* 0x000fce0007ffe0ff */
.L_x_3:
[----:B------:R-:W-:-:S13]  /*0430*/  ISETP.NE.AND P0, PT, R22, RZ, PT ;  /* 0x000000ff1600720c */ /* 0x000fda0003f05270 */
[----:B------:R-:W-:Y:S05]  /*0440*/  @!P0 BRA `(.L_x_5) ;  /* 0x0000000000e08947 */ /* 0x000fea0003800000 */
[----:B------:R-:W-:Y:S02]  /*0450*/  ISETP.GE.U32.AND P1, PT, R22, 0x8, PT ;  /* 0x000000081600780c */ /* 0x000fe40003f26070 */
[----:B------:R-:W-:-:S04]  /*0460*/  LOP3.LUT R20, R9, 0x7, RZ, 0xc0, !PT ;  /* 0x0000000709147812 */ /* 0x000fc800078ec0ff */
[----:B------:R-:W-:-:S07]  /*0470*/  ISETP.NE.AND P0, PT, R20, RZ, PT ;  /* 0x000000ff1400720c */ /* 0x000fce0003f05270 */
[----:B------:R-:W-:Y:S06]  /*0480*/  @!P1 BRA `(.L_x_6) ;  /* 0x0000000000509947 */ /* 0x000fec0003800000 */
[----:B------:R-:W1:Y:S01]  /*0490*/  LDC.64 R16, c[0x0][0x380] ;  /* 0x0000e000ff107b82 */ /* 0x000e620000000a00 */
[CC--:B------:R-:W-:Y:S02]  /*04a0*/  IADD3 R5, P1, PT, R7.reuse, R10.reuse, RZ ;  /* 0x0000000a07057210 */ /* 0x0c0fe40007f3e0ff */
[----:B------:R-:W-:-:S03]  /*04b0*/  IADD3 R13, PT, PT, R7, R10, RZ ;  /* 0x0000000a070d7210 */ /* 0x000fc60007ffe0ff */
[----:B------:R-:W-:Y:S02]  /*04c0*/  IMAD.X R14, RZ, RZ, RZ, P1 ;  /* 0x000000ffff0e7224 */ /* 0x000fe400008e06ff */
[----:B------:R-:W-:-:S06]  /*04d0*/  IMAD.WIDE.U32 R12, R13, 0x4, R2 ;  /* 0x000000040d0c7825 */ /* 0x000fcc00078e0002 */
[----:B------:R-:W2:Y:S01]  /*04e0*/  LDG.E R13, desc[UR8][R12.64] ;  /* 0x000000080c0d7981 */ /* 0x000ea2000c1e1900 */
[----:B-1----:R-:W-:-:S04]  /*04f0*/  LEA R4, P1, R5, R16, 0x2 ;  /* 0x0000001005047211 */ /* 0x002fc800078210ff */
[----:B------:R-:W-:-:S05]  /*0500*/  LEA.HI.X R5, R5, R17, R14, 0x2, P1 ;  /* 0x0000001105057211 */ /* 0x000fca00008f140e */
[----:B------:R-:W2:Y:S04]  /*0510*/  LDG.E R11, desc[UR8][R4.64+0x4] ;  /* 0x00000408040b7981 */ /* 0x000ea8000c1e1900 */
[----:B------:R-:W3:Y:S04]  /*0520*/  LDG.E R14, desc[UR8][R4.64+0x8] ;  /* 0x00000808040e7981 */ /* 0x000ee8000c1e1900 */
[----:B------:R-:W3:Y:S04]  /*0530*/  LDG.E R15, desc[UR8][R4.64+0xc] ;  /* 0x00000c08040f7981 */ /* 0x000ee8000c1e1900 */
[----:B------:R-:W4:Y:S04]  /*0540*/  LDG.E R16, desc[UR8][R4.64+0x10] ;  /* 0x0000100804107981 */ /* 0x000f28000c1e1900 */
[----:B------:R-:W4:Y:S04]  /*0550*/  LDG.E R17, desc[UR8][R4.64+0x14] ;  /* 0x0000140804117981 */ /* 0x000f28000c1e1900 */
[----:B------:R-:W0:Y:S04]  /*0560*/  LDG.E R18, desc[UR8][R4.64+0x18] ;  /* 0x0000180804127981 */ /* 0x000e28000c1e1900 */
[----:B------:R-:W0:Y:S01]  /*0570*/  LDG.E R19, desc[UR8][R4.64+0x1c] ;  /* 0x00001c0804137981 */ /* 0x000e22000c1e1900 */
[----:B------:R-:W-:-:S02]  /*0580*/  IADD3 R10, PT, PT, R10, 0x8, RZ ;  /* 0x000000080a0a7810 */ /* 0x000fc40007ffe0ff */
[----:B--2---:R-:W-:-:S04]  /*0590*/  FMNMX3 R11, R0, R13, R11, !PT ;  /* 0x0000000d000b7276 */ /* 0x004fc8000780000b */
[----:B---3--:R-:W-:-:S04]  /*05a0*/  FMNMX3 R11, R11, R14, R15, !PT ;  /* 0x0000000e0b0b7276 */ /* 0x008fc8000780000f */
[----:B----4-:R-:W-:-:S04]  /*05b0*/  FMNMX3 R11, R11, R16, R17, !PT ;  /* 0x000000100b0b7276 */ /* 0x010fc80007800011 */
[----:B0-----:R-:W-:-:S07]  /*05c0*/  FMNMX3 R0, R11, R18, R19, !PT ;  /* 0x000000120b007276 */ /* 0x001fce0007800013 */
.L_x_6:
        /* <DEDUP_REMOVED lines=10> */
[----:B------:R-:W0:Y:S01]  /*0670*/  LDG.E R13, desc[UR8][R12.64] ;  /* 0x000000080c0d7981 */ /* 0x000e22000c1e1900 */
[----:B-1----:R-:W-:-:S04]  /*0680*/  LEA R4, P1, R5, R16, 0x2 ;  /* 0x0000001005047211 */ /* 0x002fc800078210ff */
[----:B------:R-:W-:-:S05]  /*0690*/  LEA.HI.X R5, R5, R17, R14, 0x2, P1 ;  /* 0x0000001105057211 */ /* 0x000fca00008f140e */
[----:B------:R-:W0:Y:S04]  /*06a0*/  LDG.E R11, desc[UR8][R4.64+0x4] ;  /* 0x00000408040b7981 */ /* 0x000e28000c1e1900 */
[----:B------:R-:W2:Y:S04]  /*06b0*/  LDG.E R15, desc[UR8][R4.64+0x8] ;  /* 0x00000808040f7981 */ /* 0x000ea8000c1e1900 */
[----:B------:R-:W2:Y:S01]  /*06c0*/  LDG.E R14, desc[UR8][R4.64+0xc] ;  /* 0x00000c08040e7981 */ /* 0x000ea2000c1e1900 */
[----:B------:R-:W-:Y:S02]  /*06d0*/  IADD3 R10, PT, PT, R10, 0x4, RZ ;  /* 0x000000040a0a7810 */ /* 0x000fe40007ffe0ff */
[----:B0-----:R-:W-:-:S04]  /*06e0*/  FMNMX3 R0, R0, R13, R11, !PT ;  /* 0x0000000d00007276 */ /* 0x001fc8000780000b */
[----:B--2---:R-:W-:-:S07]  /*06f0*/  FMNMX3 R0, R0, R15, R14, !PT ;  /* 0x0000000f00007276 */ /* 0x004fce000780000e */
.L_x_7:
[----:B------:R-:W-:Y:S05]  /*0700*/  @!P0 BRA `(.L_x_5) ;  /* 0x0000000000308947 */ /* 0x000fea0003800000 */
[----:B------:R-:W-:Y:S01]  /*0710*/  IADD3 R5, PT, PT, R7, R10, RZ ;  /* 0x0000000a07057210 */ /* 0x000fe20007ffe0ff */
[----:B------:R-:W-:-:S04]  /*0720*/  IMAD.MOV R9, RZ, RZ, -R9 ;  /* 0x000000ffff097224 */ /* 0x000fc800078e0a09 */
[----:B------:R-:W-:-:S05]  /*0730*/  IMAD.WIDE.U32 R4, R5, 0x4, R2 ;  /* 0x0000000405047825 */ /* 0x000fca00078e0002 */
[----:B------:R-:W-:-:S07]  /*0740*/  MOV R11, R5 ;  /* 0x00000005000b7202 */ /* 0x000fce0000000f00 */
.L_x_8:
[----:B------:R-:W-:-:S06]  /*0750*/  MOV R5, R11 ;  /* 0x0000000b00057202 */ /* 0x000fcc0000000f00 */
[----:B------:R1:W0:Y:S01]  /*0760*/  LDG.E R5, desc[UR8][R4.64] ;  /* 0x0000000804057981 */ /* 0x000222000c1e1900 */
[----:B------:R-:W-:-:S05]  /*0770*/  VIADD R9, R9, 0x1 ;  /* 0x0000000109097836 */ /* 0x000fca0000000000 */
[----:B------:R-:W-:Y:S02]  /*0780*/  ISETP.NE.AND P0, PT, R9, RZ, PT ;  /* 0x000000ff0900720c */ /* 0x000fe40003f05270 */
[----:B-1----:R-:W-:-:S04]  /*0790*/  IADD3 R4, P1, PT, R4, 0x4, RZ ;  /* 0x0000000404047810 */ /* 0x002fc80007f3e0ff */
[----:B------:R-:W-:Y:S02]  /*07a0*/  IADD3.X R11, PT, PT, RZ, R11, RZ, P1, !PT ;  /* 0x0000000bff0b7210 */ /* 0x000fe40000ffe4ff */
[----:B0-----:R-:W-:-:S05]  /*07b0*/  FMNMX R0, R5, R0, !PT ;  /* 0x0000000005007209 */ /* 0x001fca0007800000 */
[----:B------:R-:W-:Y:S05]  /*07c0*/  @P0 BRA `(.L_x_8) ;  /* 0xfffffffc00e00947 */ /* 0x000fea000383ffff */
.L_x_5:
[----:B------:R1:W-:Y:S02]  /*07d0*/  STS [UR4], R0 ;  /* 0x00000000ff007988 */ /* 0x0003e40008000804 */
.L_x_2:
[----:B------:R-:W-:Y:S01]  /*07e0*/  ISETP.GE.AND P0, PT, R6, 0x1, PT ;  /* 0x000000010600780c */ /* 0x000fe20003f06270 */
[----:B------:R-:W-:-:S12]  /*07f0*/  STS [UR4+0x4], RZ ;  /* 0x000004ffff007988 */ /* 0x000fd80008000804 */
[----:B------:R-:W-:Y:S05]  /*0800*/  @!P0 BRA `(.L_x_1) ;  /* 0x0000000c00348947 */ /* 0x000fea0003800000 */
[C---:B------:R-:W-:Y:S01]  /*0810*/  ISETP.GE.U32.AND P1, PT, R6.reuse, 0x8, PT ;  /* 0x000000080600780c */ /* 0x040fe20003f26070 */
[----:B------:R-:W-:Y:S01]  /*0820*/  HFMA2 R10, -RZ, RZ, 0, 0 ;  /* 0x00000000ff0a7431 */ /* 0x000fe200000001ff */
[----:B------:R-:W-:Y:S01]  /*0830*/  LOP3.LUT R24, R6, 0x7, RZ, 0xc0, !PT ;  /* 0x0000000706187812 */ /* 0x000fe200078ec0ff */
[----:B------:R-:W-:-:S03]  /*0840*/  IMAD.MOV.U32 R14, RZ, RZ, RZ ;  /* 0x000000ffff0e7224 */ /* 0x000fc600078e00ff */
[----:B------:R-:W-:-:S07]  /*0850*/  ISETP.NE.AND P0, PT, R24, RZ, PT ;  /* 0x000000ff1800720c */ /* 0x000fce0003f05270 */
[----:B------:R-:W-:Y:S06]  /*0860*/  @!P1 BRA `(.L_x_9) ;  /* 0x0000000400749947 */ /* 0x000fec0003800000 */
[----:B------:R-:W-:Y:S01]  /*0870*/  IMAD.WIDE.U32 R4, R7, 0x4, R2 ;  /* 0x0000000407047825 */ /* 0x000fe200078e0002 */
[----:B------:R-:W-:Y:S02]  /*0880*/  LOP3.LUT R10, R6, 0x7ffffff8, RZ, 0xc0, !PT ;  /* 0x7ffffff8060a7812 */ /* 0x000fe400078ec0ff */
[----:B------:R-:W-:Y:S02]  /*0890*/  MOV R14, RZ ;  /* 0x000000ff000e7202 */ /* 0x000fe40000000f00 */
[----:B------:R-:W-:Y:S02]  /*08a0*/  IADD3 R4, P1, PT, R4, 0x10, RZ ;  /* 0x0000001004047810 */ /* 0x000fe40007f3e0ff */
[----:B------:R-:W-:-:S03]  /*08b0*/  IADD3 R9, PT, PT, -R10, RZ, RZ ;  /* 0x000000ff0a097210 */ /* 0x000fc60007ffe1ff */
[----:B------:R-:W-:-:S08]  /*08c0*/  IMAD.X R5, RZ, RZ, R5, P1 ;  /* 0x000000ffff057224 */ /* 0x000fd000008e0605 */
.L_x_10:
[----:B------:R-:W2:Y:S04]  /*08d0*/  LDG.E R25, desc[UR8][R4.64+-0x10] ;  /* 0xfffff00804197981 */ /* 0x000ea8000c1e1900 */
[----:B------:R-:W3:Y:S04]  /*08e0*/  LDG.E R27, desc[UR8][R4.64+-0xc] ;  /* 0xfffff408041b7981 */ /* 0x000ee8000c1e1900 */
[----:B------:R-:W4:Y:S04]  /*08f0*/  LDG.E R23, desc[UR8][R4.64+-0x8] ;  /* 0xfffff80804177981 */ /* 0x000f28000c1e1900 */
[----:B------:R-:W5:Y:S04]  /*0900*/  LDG.E R21, desc[UR8][R4.64+-0x4] ;  /* 0xfffffc0804157981 */ /* 0x000f68000c1e1900 */
[----:B------:R-:W4:Y:S04]  /*0910*/  LDG.E R17, desc[UR8][R4.64] ;  /* 0x0000000804117981 */ /* 0x000f28000c1e1900 */
[----:B------:R-:W5:Y:S04]  /*0920*/  LDG.E R19, desc[UR8][R4.64+0x4] ;  /* 0x0000040804137981 */ /* 0x000f68000c1e1900 */
[----:B------:R-:W5:Y:S04]  /*0930*/  LDG.E R15, desc[UR8][R4.64+0x8] ;  /* 0x00000808040f7981 */ /* 0x000f68000c1e1900 */
[----:B------:R0:W5:Y:S01]  /*0940*/  LDG.E R13, desc[UR8][R4.64+0xc] ;  /* 0x00000c08040d7981 */ /* 0x000162000c1e1900 */
[----:B------:R-:W-:Y:S01]  /*0950*/  HFMA2 R12, -RZ, RZ, 3.7421875, 0 ;  /* 0x437c0000ff0c7431 */ /* 0x000fe200000001ff */
[----:B------:R-:W-:Y:S01]  /*0960*/  MOV R11, 0x3bbb989d ;  /* 0x3bbb989d000b7802 */ /* 0x000fe20000000f00 */
[----:B------:R-:W-:-:S05]  /*0970*/  VIADD R9, R9, 0x8 ;  /* 0x0000000809097836 */ /* 0x000fca0000000000 */
[----:B------:R-:W-:Y:S02]  /*0980*/  ISETP.NE.AND P1, PT, R9, RZ, PT ;  /* 0x000000ff0900720c */ /* 0x000fe40003f25270 */
[----:B0-----:R-:W-:-:S05]  /*0990*/  IADD3 R4, P2, PT, R4, 0x20, RZ ;  /* 0x0000002004047810 */ /* 0x001fca0007f5e0ff */
[----:B------:R-:W-:Y:S02]  /*09a0*/  IMAD.X R5, RZ, RZ, R5, P2 ;  /* 0x000000ffff057224 */ /* 0x000fe400010e0605 */
[----:B--2---:R-:W-:-:S04]  /*09b0*/  FADD R22, R25, -R0 ;  /* 0x8000000019167221 */ /* 0x004fc80000000000 */
[----:B------:R-:W-:Y:S01]  /*09c0*/  FFMA.SAT R25, R22, R11, 0.5 ;  /* 0x3f00000016197423 */ /* 0x000fe2000000200b */
[----:B---3--:R-:W-:-:S03]  /*09d0*/  FADD R20, R27, -R0 ;  /* 0x800000001b147221 */ /* 0x008fc60000000000 */
[----:B------:R-:W-:Y:S01]  /*09e0*/  FFMA.RM R18, R25, R12, 12582913 ;  /* 0x4b40000119127423 */ /* 0x000fe2000000400c */
[----:B------:R-:W-:-:S03]  /*09f0*/  FFMA.SAT R27, R20, R11, 0.5 ;  /* 0x3f000000141b7423 */ /* 0x000fc6000000200b */
[----:B------:R-:W-:Y:S01]  /*0a00*/  FADD R25, R18, -12583039 ;  /* 0xcb40007f12197421 */ /* 0x000fe20000000000 */
[----:B------:R-:W-:-:S03]  /*0a10*/  FFMA.RM R16, R27, R12, 12582913 ;  /* 0x4b4000011b107423 */ /* 0x000fc6000000400c */
[----:B------:R-:W-:Y:S01]  /*0a20*/  FFMA R25, R22, 1.4426950216293334961, -R25 ;  /* 0x3fb8aa3b16197823 */ /* 0x000fe20000000819 */
[----:B----4-:R-:W-:-:S03]  /*0a30*/  FADD R28, R17, -R0 ;  /* 0x80000000111c7221 */ /* 0x010fc60000000000 */
[----:B------:R-:W-:Y:S01]  /*0a40*/  FFMA R27, R22, 1.925963033500011079e-08, R25 ;  /* 0x32a57060161b7823 */ /* 0x000fe20000000019 */
[C---:B------:R-:W-:Y:S01]  /*0a50*/  FADD R25, R16.reuse, -12583039 ;  /* 0xcb40007f10197421 */ /* 0x040fe20000000000 */
[--C-:B-----5:R-:W-:Y:S01]  /*0a60*/  FADD R22, R21, -R0.reuse ;  /* 0x8000000015167221 */ /* 0x120fe20000000000 */
[----:B------:R-:W-:Y:S01]  /*0a70*/  SHF.L.U32 R21, R16, 0x17, RZ ;  /* 0x0000001710157819 */ /* 0x000fe200000006ff */
[--C-:B------:R-:W-:Y:S01]  /*0a80*/  FADD R26, R19, -R0.reuse ;  /* 0x80000000131a7221 */ /* 0x100fe20000000000 */
[----:B------:R-:W-:Y:S01]  /*0a90*/  FFMA R25, R20, 1.4426950216293334961, -R25 ;  /* 0x3fb8aa3b14197823 */ /* 0x000fe20000000819 */
[----:B------:R-:W0:Y:S01]  /*0aa0*/  MUFU.EX2 R27, R27 ;  /* 0x0000001b001b7308 */ /* 0x000e220000000800 */
[----:B------:R-:W-:Y:S02]  /*0ab0*/  FFMA.SAT R19, R28, R11, 0.5 ;  /* 0x3f0000001c137423 */ /* 0x000fe4000000200b */
[----:B------:R-:W-:Y:S01]  /*0ac0*/  FFMA R25, R20, 1.925963033500011079e-08, R25 ;  /* 0x32a5706014197823 */ /* 0x000fe20000000019 */
[----:B------:R-:W-:Y:S01]  /*0ad0*/  FADD R20, R23, -R0 ;  /* 0x8000000017147221 */ /* 0x000fe20000000000 */
[----:B------:R-:W-:-:S03]  /*0ae0*/  IMAD.SHL.U32 R23, R18, 0x800000, RZ ;  /* 0x0080000012177824 */ /* 0x000fc600078e00ff */
[----:B------:R-:W-:Y:S01]  /*0af0*/  FFMA.SAT R29, R20, R11, 0.5 ;  /* 0x3f000000141d7423 */ /* 0x000fe2000000200b */
[----:B------:R-:W2:Y:S01]  /*0b00*/  MUFU.EX2 R25, R25 ;  /* 0x0000001900197308 */ /* 0x000ea20000000800 */
[----:B0-----:R-:W-:Y:S01]  /*0b10*/  FFMA R18, R23, R27, R14 ;  /* 0x0000001b17127223 */ /* 0x001fe2000000000e */
[----:B------:R-:W-:Y:S01]  /*0b20*/  FFMA.SAT R27, R22, R11, 0.5 ;  /* 0x3f000000161b7423 */ /* 0x000fe2000000200b */
[----:B------:R-:W-:-:S03]  /*0b30*/  FFMA.RM R14, R29, R12, 12582913 ;  /* 0x4b4000011d0e7423 */ /* 0x000fc6000000400c */
[----:B------:R-:W-:Y:S01]  /*0b40*/  FFMA.RM R16, R27, R12, 12582913 ;  /* 0x4b4000011b107423 */ /* 0x000fe2000000400c */
[----:B------:R-:W-:-:S03]  /*0b50*/  FADD R23, R14, -12583039 ;  /* 0xcb40007f0e177421 */ /* 0x000fc60000000000 */
[----:B------:R-:W-:Y:S01]  /*0b60*/  FADD R17, R16, -12583039 ;  /* 0xcb40007f10117421 */ /* 0x000fe20000000000 */
[----:B--2---:R-:W-:Y:S01]  /*0b70*/  FFMA R18, R21, R25, R18 ;  /* 0x0000001915127223 */ /* 0x004fe20000000012 */
[-C--:B------:R-:W-:Y:S01]  /*0b80*/  FFMA.SAT R21, R26, R11.reuse, 0.5 ;  /* 0x3f0000001a157423 */ /* 0x080fe2000000200b */
[----:B------:R-:W-:Y:S01]  /*0b90*/  FFMA R23, R20, 1.4426950216293334961, -R23 ;  /* 0x3fb8aa3b14177823 */ /* 0x000fe20000000817 */
[----:B------:R-:W-:Y:S01]  /*0ba0*/  FFMA R25, R22, 1.4426950216293334961, -R17 ;  /* 0x3fb8aa3b16197823 */ /* 0x000fe20000000811 */
[-C--:B------:R-:W-:Y:S01]  /*0bb0*/  FFMA.RM R17, R19, R12.reuse, 12582913 ;  /* 0x4b40000113117423 */ /* 0x080fe2000000400c */
[----:B------:R-:W-:Y:S01]  /*0bc0*/  FFMA.RM R19, R21, R12, 12582913 ;  /* 0x4b40000115137423 */ /* 0x000fe2000000400c */
[----:B------:R-:W-:Y:S01]  /*0bd0*/  FFMA R23, R20, 1.925963033500011079e-08, R23 ;  /* 0x32a5706014177823 */ /* 0x000fe20000000017 */
[----:B------:R-:W-:Y:S01]  /*0be0*/  FFMA R25, R22, 1.925963033500011079e-08, R25 ;  /* 0x32a5706016197823 */ /* 0x000fe20000000019 */
[----:B------:R-:W-:Y:S01]  /*0bf0*/  FADD R21, R17, -12583039 ;  /* 0xcb40007f11157421 */ /* 0x000fe20000000000 */
[----:B------:R-:W-:Y:S01]  /*0c00*/  FADD R27, R19, -12583039 ;  /* 0xcb40007f131b7421 */ /* 0x000fe20000000000 */
[--C-:B------:R-:W-:Y:S01]  /*0c10*/  FADD R22, R13, -R0.reuse ;  /* 0x800000000d167221 */ /* 0x100fe20000000000 */
[----:B------:R-:W-:Y:S01]  /*0c20*/  SHF.L.U32 R19, R19, 0x17, RZ ;  /* 0x0000001713137819 */ /* 0x000fe200000006ff */
[----:B------:R-:W-:Y:S01]  /*0c30*/  FFMA R21, R28, 1.4426950216293334961, -R21 ;  /* 0x3fb8aa3b1c157823 */ /* 0x000fe20000000815 */
[----:B------:R-:W-:Y:S01]  /*0c40*/  FFMA R27, R26, 1.4426950216293334961, -R27 ;  /* 0x3fb8aa3b1a1b7823 */ /* 0x000fe2000000081b */
[----:B------:R-:W0:Y:S02]  /*0c50*/  MUFU.EX2 R23, R23 ;  /* 0x0000001700177308 */ /* 0x000e240000000800 */
[----:B------:R-:W-:Y:S01]  /*0c60*/  FFMA R20, R28, 1.925963033500011079e-08, R21 ;  /* 0x32a570601c147823 */ /* 0x000fe20000000015 */
[----:B------:R-:W-:Y:S01]  /*0c70*/  FFMA R21, R26, 1.925963033500011079e-08, R27 ;  /* 0x32a570601a157823 */ /* 0x000fe2000000001b */
[----:B------:R-:W-:Y:S01]  /*0c80*/  FADD R26, R15, -R0 ;  /* 0x800000000f1a7221 */ /* 0x000fe20000000000 */
[----:B------:R-:W-:-:S03]  /*0c90*/  FFMA.SAT R27, R22, R11, 0.5 ;  /* 0x3f000000161b7423 */ /* 0x000fc6000000200b */
[----:B------:R-:W-:Y:S01]  /*0ca0*/  FFMA.SAT R15, R26, R11, 0.5 ;  /* 0x3f0000001a0f7423 */ /* 0x000fe2000000200b */
[----:B------:R2:W3:Y:S03]  /*0cb0*/  MUFU.EX2 R13, R25 ;  /* 0x00000019000d7308 */ /* 0x0004e60000000800 */
[-C--:B------:R-:W-:Y:S01]  /*0cc0*/  FFMA.RM R11, R15, R12.reuse, 12582913 ;  /* 0x4b4000010f0b7423 */ /* 0x080fe2000000400c */
[----:B------:R-:W-:-:S03]  /*0cd0*/  FFMA.RM R12, R27, R12, 12582913 ;  /* 0x4b4000011b0c7423 */ /* 0x000fc6000000400c */
[----:B------:R-:W-:Y:S01]  /*0ce0*/  FADD R15, R11, -12583039 ;  /* 0xcb40007f0b0f7421 */ /* 0x000fe20000000000 */
[----:B------:R-:W4:Y:S01]  /*0cf0*/  MUFU.EX2 R20, R20 ;  /* 0x0000001400147308 */ /* 0x000f220000000800 */
[----:B--2---:R-:W-:Y:S01]  /*0d00*/  IMAD.SHL.U32 R25, R16, 0x800000, RZ ;  /* 0x0080000010197824 */ /* 0x004fe200078e00ff */
[----:B------:R-:W-:Y:S01]  /*0d10*/  SHF.L.U32 R16, R17, 0x17, RZ ;  /* 0x0000001711107819 */ /* 0x000fe200000006ff */
[----:B------:R-:W-:-:S04]  /*0d20*/  FFMA R15, R26, 1.4426950216293334961, -R15 ;  /* 0x3fb8aa3b1a0f7823 */ /* 0x000fc8000000080f */
[----:B------:R-:W-:Y:S01]  /*0d30*/  FFMA R26, R26, 1.925963033500011079e-08, R15 ;  /* 0x32a570601a1a7823 */ /* 0x000fe2000000000f */
[----:B------:R-:W-:Y:S01]  /*0d40*/  FADD R15, R12, -12583039 ;  /* 0xcb40007f0c0f7421 */ /* 0x000fe20000000000 */
[----:B------:R-:W2:Y:S03]  /*0d50*/  MUFU.EX2 R21, R21 ;  /* 0x0000001500157308 */ /* 0x000ea60000000800 */
[----:B------:R-:W-:Y:S01]  /*0d60*/  FFMA R27, R22, 1.4426950216293334961, -R15 ;  /* 0x3fb8aa3b161b7823 */ /* 0x000fe2000000080f */
[----:B------:R-:W-:-:S03]  /*0d70*/  SHF.L.U32 R15, R14, 0x17, RZ ;  /* 0x000000170e0f7819 */ /* 0x000fc600000006ff */
[----:B------:R-:W-:Y:S01]  /*0d80*/  FFMA R27, R22, 1.925963033500011079e-08, R27 ;  /* 0x32a57060161b7823 */ /* 0x000fe2000000001b */
[----:B------:R-:W5:Y:S01]  /*0d90*/  MUFU.EX2 R14, R26 ;  /* 0x0000001a000e7308 */ /* 0x000f620000000800 */
[----:B0-----:R-:W-:-:S04]  /*0da0*/  FFMA R18, R15, R23, R18 ;  /* 0x000000170f127223 */ /* 0x001fc80000000012 */
[----:B---3--:R-:W-:Y:S01]  /*0db0*/  FFMA R13, R25, R13, R18 ;  /* 0x0000000d190d7223 */ /* 0x008fe20000000012 */
[----:B------:R-:W-:Y:S02]  /*0dc0*/  SHF.L.U32 R18, R11, 0x17, RZ ;  /* 0x000000170b127819 */ /* 0x000fe400000006ff */
[----:B------:R-:W0:Y:S01]  /*0dd0*/  MUFU.EX2 R15, R27 ;  /* 0x0000001b000f7308 */ /* 0x000e220000000800 */
[----:B----4-:R-:W-:Y:S01]  /*0de0*/  FFMA R16, R16, R20, R13 ;  /* 0x0000001410107223 */ /* 0x010fe2000000000d */
[----:B------:R-:W-:-:S03]  /*0df0*/  SHF.L.U32 R11, R12, 0x17, RZ ;  /* 0x000000170c0b7819 */ /* 0x000fc600000006ff */
[----:B--2---:R-:W-:-:S04]  /*0e00*/  FFMA R19, R19, R21, R16 ;  /* 0x0000001513137223 */ /* 0x004fc80000000010 */
[----:B-----5:R-:W-:-:S04]  /*0e10*/  FFMA R14, R18, R14, R19 ;  /* 0x0000000e120e7223 */ /* 0x020fc80000000013 */
[----:B0-----:R-:W-:Y:S01]  /*0e20*/  FFMA R14, R11, R15, R14 ;  /* 0x0000000f0b0e7223 */ /* 0x001fe2000000000e */
[----:B------:R-:W-:Y:S06]  /*0e30*/  @P1 BRA `(.L_x_10) ;  /* 0xfffffff800a41947 */ /* 0x000fec000383ffff */
.L_x_9:
[----:B------:R-:W-:Y:S05]  /*0e40*/  @!P0 BRA `(.L_x_11) ;  /* 0x0000000400a08947 */ /* 0x000fea0003800000 */
[----:B------:R-:W-:Y:S02]  /*0e50*/  ISETP.GE.U32.AND P1, PT, R24, 0x4, PT ;  /* 0x000000041800780c */ /* 0x000fe40003f26070 */
[----:B------:R-:W-:-:S04]  /*0e60*/  LOP3.LUT R19, R6, 0x3, RZ, 0xc0, !PT ;  /* 0x0000000306137812 */ /* 0x000fc800078ec0ff */
[----:B------:R-:W-:-:S07]  /*0e70*/  ISETP.NE.AND P0, PT, R19, RZ, PT ;  /* 0x000000ff1300720c */ /* 0x000fce0003f05270 */
[----:B------:R-:W-:Y:S06]  /*0e80*/  @!P1 BRA `(.L_x_12) ;  /* 0x0000000000c89947 */ /* 0x000fec0003800000 */
[----:B------:R-:W2:Y:S01]  /*0e90*/  LDC.64 R16, c[0x0][0x380] ;  /* 0x0000e000ff107b82 */ /* 0x000ea20000000a00 */
[CC--:B------:R-:W-:Y:S02]  /*0ea0*/  IADD3 R13, PT, PT, R7.reuse, R10.reuse, RZ ;  /* 0x0000000a070d7210 */ /* 0x0c0fe40007ffe0ff */
[----:B------:R-:W-:-:S03]  /*0eb0*/  IADD3 R4, P1, PT, R7, R10, RZ ;  /* 0x0000000a07047210 */ /* 0x000fc60007f3e0ff */
[----:B------:R-:W-:Y:S01]  /*0ec0*/  IMAD.WIDE.U32 R12, R13, 0x4, R2 ;  /* 0x000000040d0c7825 */ /* 0x000fe200078e0002 */
[----:B------:R-:W-:-:S05]  /*0ed0*/  IADD3.X R5, PT, PT, RZ, RZ, RZ, P1, !PT ;  /* 0x000000ffff057210 */ /* 0x000fca0000ffe4ff */
[----:B------:R-:W3:Y:S01]  /*0ee0*/  LDG.E R13, desc[UR8][R12.64] ;  /* 0x000000080c0d7981 */ /* 0x000ee2000c1e1900 */
[----:B--2---:R-:W-:-:S04]  /*0ef0*/  LEA R16, P1, R4, R16, 0x2 ;  /* 0x0000001004107211 */ /* 0x004fc800078210ff */
[----:B------:R-:W-:-:S05]  /*0f00*/  LEA.HI.X R17, R4, R17, R5, 0x2, P1 ;  /* 0x0000001104117211 */ /* 0x000fca00008f1405 */
[----:B------:R-:W2:Y:S04]  /*0f10*/  LDG.E R11, desc[UR8][R16.64+0x4] ;  /* 0x00000408100b7981 */ /* 0x000ea8000c1e1900 */
[----:B------:R-:W4:Y:S04]  /*0f20*/  LDG.E R15, desc[UR8][R16.64+0x8] ;  /* 0x00000808100f7981 */ /* 0x000f28000c1e1900 */
[----:B------:R-:W5:Y:S01]  /*0f30*/  LDG.E R21, desc[UR8][R16.64+0xc] ;  /* 0x00000c0810157981 */ /* 0x000f62000c1e1900 */
[----:B------:R-:W-:Y:S01]  /*0f40*/  IMAD.MOV.U32 R5, RZ, RZ, 0x3bbb989d ;  /* 0x3bbb989dff057424 */ /* 0x000fe200078e00ff */
[----:B------:R-:W-:-:S02]  /*0f50*/  MOV R9, 0x437c0000 ;  /* 0x437c000000097802 */ /* 0x000fc40000000f00 */
[----:B------:R-:W-:Y:S01]  /*0f60*/  IADD3 R10, PT, PT, R10, 0x4, RZ ;  /* 0x000000040a0a7810 */ /* 0x000fe20007ffe0ff */
[----:B---3--:R-:W-:-:S04]  /*0f70*/  FADD R20, R13, -R0 ;  /* 0x800000000d147221 */ /* 0x008fc80000000000 */
[----:B------:R-:W-:-:S04]  /*0f80*/  FFMA.SAT R4, R20, R5, 0.5 ;  /* 0x3f00000014047423 */ /* 0x000fc80000002005 */
[----:B------:R-:W-:Y:S01]  /*0f90*/  FFMA.RM R4, R4, R9, 12582913 ;  /* 0x4b40000104047423 */ /* 0x000fe20000004009 */
[----:B--2---:R-:W-:-:S03]  /*0fa0*/  FADD R18, R11, -R0 ;  /* 0x800000000b127221 */ /* 0x004fc60000000000 */
[----:B------:R-:W-:Y:S01]  /*0fb0*/  FADD R11, R4, -12583039 ;  /* 0xcb40007f040b7421 */ /* 0x000fe20000000000 */
[----:B------:R-:W-:Y:S01]  /*0fc0*/  FFMA.SAT R22, R18, R5, 0.5 ;  /* 0x3f00000012167423 */ /* 0x000fe20000002005 */
[--C-:B----4-:R-:W-:Y:S02]  /*0fd0*/  FADD R12, R15, -R0.reuse ;  /* 0x800000000f0c7221 */ /* 0x110fe40000000000 */
[----:B------:R-:W-:Y:S01]  /*0fe0*/  FFMA R13, R20, 1.4426950216293334961, -R11 ;  /* 0x3fb8aa3b140d7823 */ /* 0x000fe2000000080b */
[----:B------:R-:W-:Y:S01]  /*0ff0*/  FFMA.RM R11, R22, R9, 12582913 ;  /* 0x4b400001160b7423 */ /* 0x000fe20000004009 */
[----:B------:R-:W-:Y:S01]  /*1000*/  FFMA.SAT R22, R12, R5, 0.5 ;  /* 0x3f0000000c167423 */ /* 0x000fe20000002005 */
[----:B-----5:R-:W-:Y:S01]  /*1010*/  FADD R16, R21, -R0 ;  /* 0x8000000015107221 */ /* 0x020fe20000000000 */
[----:B------:R-:W-:Y:S01]  /*1020*/  FFMA R15, R20, 1.925963033500011079e-08, R13 ;  /* 0x32a57060140f7823 */ /* 0x000fe2000000000d */
[----:B------:R-:W-:Y:S01]  /*1030*/  FADD R17, R11, -12583039 ;  /* 0xcb40007f0b117421 */ /* 0x000fe20000000000 */
[----:B------:R-:W-:Y:S01]  /*1040*/  FFMA.RM R13, R22, R9, 12582913 ;  /* 0x4b400001160d7423 */ /* 0x000fe20000004009 */
[----:B------:R-:W-:-:S02]  /*1050*/  FFMA.SAT R20, R16, R5, 0.5 ;  /* 0x3f00000010147423 */ /* 0x000fc40000002005 */
[----:B------:R-:W-:Y:S01]  /*1060*/  FFMA R17, R18, 1.4426950216293334961, -R17 ;  /* 0x3fb8aa3b12117823 */ /* 0x000fe20000000811 */
[----:B------:R-:W-:Y:S01]  /*1070*/  FADD R5, R13, -12583039 ;  /* 0xcb40007f0d057421 */ /* 0x000fe20000000000 */
[----:B------:R-:W-:Y:S02]  /*1080*/  FFMA.RM R9, R20, R9, 12582913 ;  /* 0x4b40000114097423 */ /* 0x000fe40000004009 */
[----:B------:R-:W-:Y:S01]  /*1090*/  FFMA R17, R18, 1.925963033500011079e-08, R17 ;  /* 0x32a5706012117823 */ /* 0x000fe20000000011 */
[C---:B------:R-:W-:Y:S01]  /*10a0*/  FFMA R5, R12.reuse, 1.4426950216293334961, -R5 ;  /* 0x3fb8aa3b0c057823 */ /* 0x040fe20000000805 */
[----:B------:R-:W-:Y:S01]  /*10b0*/  FADD R21, R9, -12583039 ;  /* 0xcb40007f09157421 */ /* 0x000fe20000000000 */
[----:B------:R-:W2:Y:S02]  /*10c0*/  MUFU.EX2 R15, R15 ;  /* 0x0000000f000f7308 */ /* 0x000ea40000000800 */
[----:B------:R-:W-:Y:S01]  /*10d0*/  FFMA R12, R12, 1.925963033500011079e-08, R5 ;  /* 0x32a570600c0c7823 */ /* 0x000fe20000000005 */
[----:B------:R-:W-:-:S05]  /*10e0*/  FFMA R21, R16, 1.4426950216293334961, -R21 ;  /* 0x3fb8aa3b10157823 */ /* 0x000fca0000000815 */
[----:B------:R-:W3:Y:S01]  /*10f0*/  MUFU.EX2 R17, R17 ;  /* 0x0000001100117308 */ /* 0x000ee20000000800 */
[----:B------:R-:W-:Y:S01]  /*1100*/  FFMA R21, R16, 1.925963033500011079e-08, R21 ;  /* 0x32a5706010157823 */ /* 0x000fe20000000015 */
[----:B------:R-:W-:-:S06]  /*1110*/  SHF.L.U32 R5, R4, 0x17, RZ ;  /* 0x0000001704057819 */ /* 0x000fcc00000006ff */
[----:B------:R-:W4:Y:S01]  /*1120*/  MUFU.EX2 R12, R12 ;  /* 0x0000000c000c7308 */ /* 0x000f220000000800 */
[----:B------:R-:W-:Y:S01]  /*1130*/  SHF.L.U32 R4, R11, 0x17, RZ ;  /* 0x000000170b047819 */ /* 0x000fe200000006ff */
[----:B--2---:R-:W-:-:S06]  /*1140*/  FFMA R5, R5, R15, R14 ;  /* 0x0000000f05057223 */ /* 0x004fcc000000000e */
[----:B------:R-:W2:Y:S01]  /*1150*/  MUFU.EX2 R21, R21 ;  /* 0x0000001500157308 */ /* 0x000ea20000000800 */
[----:B------:R-:W-:Y:S02]  /*1160*/  IMAD.SHL.U32 R13, R13, 0x800000, RZ ;  /* 0x008000000d0d7824 */ /* 0x000fe400078e00ff */
[----:B---3--:R-:W-:Y:S01]  /*1170*/  FFMA R4, R4, R17, R5 ;  /* 0x0000001104047223 */ /* 0x008fe20000000005 */
[----:B------:R-:W-:-:S03]  /*1180*/  SHF.L.U32 R9, R9, 0x17, RZ ;  /* 0x0000001709097819 */ /* 0x000fc600000006ff */
[----:B----4-:R-:W-:-:S04]  /*1190*/  FFMA R4, R13, R12, R4 ;  /* 0x0000000c0d047223 */ /* 0x010fc80000000004 */
[----:B--2---:R-:W-:-:S07]  /*11a0*/  FFMA R14, R9, R21, R4 ;  /* 0x00000015090e7223 */ /* 0x004fce0000000004 */
.L_x_12:
[----:B------:R-:W-:Y:S05]  /*11b0*/  @!P0 BRA `(.L_x_11) ;  /* 0x0000000000c48947 */ /* 0x000fea0003800000 */
[----:B------:R-:W-:Y:S02]  /*11c0*/  ISETP.NE.AND P1, PT, R19, 0x1, PT ;  /* 0x000000011300780c */ /* 0x000fe40003f25270 */
[----:B------:R-:W-:-:S04]  /*11d0*/  LOP3.LUT R6, R6, 0x1, RZ, 0xc0, !PT ;  /* 0x0000000106067812 */ /* 0x000fc800078ec0ff */
[----:B------:R-:W-:-:S07]  /*11e0*/  ISETP.NE.U32.AND P0, PT, R6, 0x1, PT ;  /* 0x000000010600780c */ /* 0x000fce0003f05070 */
[----:B------:R-:W-:Y:S06]  /*11f0*/  @!P1 BRA `(.L_x_13) ;  /* 0x0000000000789947 */ /* 0x000fec0003800000 */
[----:B------:R-:W2:Y:S01]  /*1200*/  LDC.64 R12, c[0x0][0x380] ;  /* 0x0000e000ff0c7b82 */ /* 0x000ea20000000a00 */
[CC--:B------:R-:W-:Y:S02]  /*1210*/  IADD3 R6, P1, PT, R7.reuse, R10.reuse, RZ ;  /* 0x0000000a07067210 */ /* 0x0c0fe40007f3e0ff */
[----:B------:R-:W-:-:S03]  /*1220*/  IADD3 R5, PT, PT, R7, R10, RZ ;  /* 0x0000000a07057210 */ /* 0x000fc60007ffe0ff */
[----:B------:R-:W-:Y:S02]  /*1230*/  IMAD.X R9, RZ, RZ, RZ, P1 ;  /* 0x000000ffff097224 */ /* 0x000fe400008e06ff */
[----:B------:R-:W-:-:S06]  /*1240*/  IMAD.WIDE.U32 R4, R5, 0x4, R2 ;  /* 0x0000000405047825 */ /* 0x000fcc00078e0002 */
[----:B------:R-:W3:Y:S01]  /*1250*/  LDG.E R5, desc[UR8][R4.64] ;  /* 0x0000000804057981 */ /* 0x000ee2000c1e1900 */
[----:B--2---:R-:W-:-:S04]  /*1260*/  LEA R12, P1, R6, R12, 0x2 ;  /* 0x0000000c060c7211 */ /* 0x004fc800078210ff */
[----:B------:R-:W-:-:S06]  /*1270*/  LEA.HI.X R13, R6, R13, R9, 0x2, P1 ;  /* 0x0000000d060d7211 */ /* 0x000fcc00008f1409 */
[----:B------:R-:W2:Y:S01]  /*1280*/  LDG.E R13, desc[UR8][R12.64+0x4] ;  /* 0x000004080c0d7981 */ /* 0x000ea2000c1e1900 */
[----:B------:R-:W-:Y:S01]  /*1290*/  HFMA2 R9, -RZ, RZ, 0.96630859375, -0.0022525787353515625 ;  /* 0x3bbb989dff097431 */ /* 0x000fe200000001ff */
[----:B------:R-:W-:Y:S02]  /*12a0*/  MOV R16, 0x437c0000 ;  /* 0x437c000000107802 */ /* 0x000fe40000000f00 */
[----:B------:R-:W-:Y:S01]  /*12b0*/  IADD3 R10, PT, PT, R10, 0x2, RZ ;  /* 0x000000020a0a7810 */ /* 0x000fe20007ffe0ff */
[----:B---3--:R-:W-:-:S04]  /*12c0*/  FADD R6, R5, -R0 ;  /* 0x8000000005067221 */ /* 0x008fc80000000000 */
[----:B------:R-:W-:-:S04]  /*12d0*/  FFMA.SAT R11, R6, R9, 0.5 ;  /* 0x3f000000060b7423 */ /* 0x000fc80000002009 */
[----:B------:R-:W-:Y:S01]  /*12e0*/  FFMA.RM R11, R11, R16, 12582913 ;  /* 0x4b4000010b0b7423 */ /* 0x000fe20000004010 */
[----:B--2---:R-:W-:-:S04]  /*12f0*/  FADD R18, R13, -R0 ;  /* 0x800000000d127221 */ /* 0x004fc80000000000 */
[----:B------:R-:W-:Y:S01]  /*1300*/  FFMA.SAT R15, R18, R9, 0.5 ;  /* 0x3f000000120f7423 */ /* 0x000fe20000002009 */
[----:B------:R-:W-:-:S03]  /*1310*/  FADD R9, R11, -12583039 ;  /* 0xcb40007f0b097421 */ /* 0x000fc60000000000 */
[----:B------:R-:W-:Y:S01]  /*1320*/  FFMA.RM R15, R15, R16, 12582913 ;  /* 0x4b4000010f0f7423 */ /* 0x000fe20000004010 */
[----:B------:R-:W-:-:S03]  /*1330*/  FFMA R9, R6, 1.4426950216293334961, -R9 ;  /* 0x3fb8aa3b06097823 */ /* 0x000fc60000000809 */
[----:B------:R-:W-:Y:S01]  /*1340*/  FADD R5, R15, -12583039 ;  /* 0xcb40007f0f057421 */ /* 0x000fe20000000000 */
[----:B------:R-:W-:-:S03]  /*1350*/  FFMA R9, R6, 1.925963033500011079e-08, R9 ;  /* 0x32a5706006097823 */ /* 0x000fc60000000009 */
[----:B------:R-:W-:-:S04]  /*1360*/  FFMA R5, R18, 1.4426950216293334961, -R5 ;  /* 0x3fb8aa3b12057823 */ /* 0x000fc80000000805 */
[----:B------:R-:W-:Y:S01]  /*1370*/  FFMA R5, R18, 1.925963033500011079e-08, R5 ;  /* 0x32a5706012057823 */ /* 0x000fe20000000005 */
[----:B------:R-:W2:Y:S08]  /*1380*/  MUFU.EX2 R9, R9 ;  /* 0x0000000900097308 */ /* 0x000eb00000000800 */
[----:B------:R-:W3:Y:S01]  /*1390*/  MUFU.EX2 R5, R5 ;  /* 0x0000000500057308 */ /* 0x000ee20000000800 */
[----:B------:R-:W-:Y:S01]  /*13a0*/  SHF.L.U32 R11, R11, 0x17, RZ ;  /* 0x000000170b0b7819 */ /* 0x000fe200000006ff */
[----:B------:R-:W-:-:S04]  /*13b0*/  IMAD.SHL.U32 R4, R15, 0x800000, RZ ;  /* 0x008000000f047824 */ /* 0x000fc800078e00ff */
[----:B--2---:R-:W-:-:S04]  /*13c0*/  FFMA R11, R11, R9, R14 ;  /* 0x000000090b0b7223 */ /* 0x004fc8000000000e */
[----:B---3--:R-:W-:-:S07]  /*13d0*/  FFMA R14, R4, R5, R11 ;  /* 0x00000005040e7223 */ /* 0x008fce000000000b */
.L_x_13:
[----:B------:R-:W-:Y:S05]  /*13e0*/  @P0 BRA `(.L_x_11) ;  /* 0x0000000000380947 */ /* 0x000fea0003800000 */
[----:B------:R-:W-:-:S05]  /*13f0*/  IADD3 R7, PT, PT, R7, R10, RZ ;  /* 0x0000000a07077210 */ /* 0x000fca0007ffe0ff */
[----:B------:R-:W-:-:S06]  /*1400*/  IMAD.WIDE.U32 R2, R7, 0x4, R2 ;  /* 0x0000000407027825 */ /* 0x000fcc00078e0002 */
[----:B------:R-:W0:Y:S01]  /*1410*/  LDG.E R3, desc[UR8][R2.64] ;  /* 0x0000000802037981 */ /* 0x000e22000c1e1900 */
[----:B------:R-:W-:Y:S02]  /*1420*/  HFMA2 R5, -RZ, RZ, 0.96630859375, -0.0022525787353515625 ;  /* 0x3bbb989dff057431 */ /* 0x000fe400000001ff */
[----:B------:R-:W-:Y:S02]  /*1430*/  IMAD.MOV.U32 R7, RZ, RZ, 0x437c0000 ;  /* 0x437c0000ff077424 */ /* 0x000fe400078e00ff */
[----:B01----:R-:W-:-:S04]  /*1440*/  FADD R0, R3, -R0 ;  /* 0x8000000003007221 */ /* 0x003fc80000000000 */
[----:B------:R-:W-:-:S04]  /*1450*/  FFMA.SAT R4, R0, R5, 0.5 ;  /* 0x3f00000000047423 */ /* 0x000fc80000002005 */
[----:B------:R-:W-:-:S04]  /*1460*/  FFMA.RM R4, R4, R7, 12582913 ;  /* 0x4b40000104047423 */ /* 0x000fc80000004007 */
[C---:B------:R-:W-:Y:S01]  /*1470*/  FADD R5, R4.reuse, -12583039 ;  /* 0xcb40007f04057421 */ /* 0x040fe20000000000 */
[----:B------:R-:W-:-:S03]  /*1480*/  SHF.L.U32 R7, R4, 0x17, RZ ;  /* 0x0000001704077819 */ /* 0x000fc600000006ff */
[----:B------:R-:W-:-:S04]  /*1490*/  FFMA R5, R0, 1.4426950216293334961, -R5 ;  /* 0x3fb8aa3b00057823 */ /* 0x000fc80000000805 */
[----:B------:R-:W-:-:S06]  /*14a0*/  FFMA R5, R0, 1.925963033500011079e-08, R5 ;  /* 0x32a5706000057823 */ /* 0x000fcc0000000005 */
[----:B------:R-:W0:Y:S02]  /*14b0*/  MUFU.EX2 R5, R5 ;  /* 0x0000000500057308 */ /* 0x000e240000000800 */
[----:B0-----:R-:W-:-:S07]  /*14c0*/  FFMA R14, R7, R5, R14 ;  /* 0x00000005070e7223 */ /* 0x001fce000000000e */
.L_x_11:
[----:B------:R2:W-:Y:S02]  /*14d0*/  STS [UR4+0x4], R14 ;  /* 0x0000040eff007988 */ /* 0x0005e40008000804 */
.L_x_1:
[----:B------:R-:W-:Y:S05]  /*14e0*/  BSYNC.RECONVERGENT B0 ;  /* 0x0000000000007941 */ /* 0x000fea0003800200 */
.L_x_0:
[----:B------:R-:W3:Y:S08]  /*14f0*/  LDC R3, c[0x0][0x394] ;  /* 0x0000e500ff037b82 */ /* 0x000ef00000000800 */
[----:B------:R-:W-:Y:S01]  /*1500*/  BAR.SYNC.DEFER_BLOCKING 0x0 ;  /* 0x0000000000007b1d */ /* 0x000fe20000010000 */
[----:B---3--:R-:W-:-:S13]  /*1510*/  ISETP.GE.AND P0, PT, R8, R3, PT ;  /* 0x000000030800720c */ /* 0x008fda0003f06270 */
[----:B------:R-:W-:Y:S05]  /*1520*/  @P0 EXIT ;  /* 0x000000000000094d */ /* 0x000fea0003800000 */
[----:B------:R-:W3:Y:S01]  /*1530*/  LDC.64 R4, c[0x0][0x380] ;  /* 0x0000e000ff047b82 */ /* 0x000ee20000000a00 */
[----:B------:R-:W-:-:S04]  /*1540*/  IMAD R8, R3, UR6, R8 ;  /* 0x0000000603087c24 */ /* 0x000fc8000f8e0208 */
[----:B---3--:R-:W-:-:S06]  /*1550*/  IMAD.WIDE.U32 R4, R8, 0x4, R4 ;  /* 0x0000000408047825 */ /* 0x008fcc00078e0004 */
[----:B------:R3:W4:Y:S01]  /*1560*/  LDG.E R5, desc[UR8][R4.64] ;  /* 0x0000000804057981 */ /* 0x000722000c1e1900 */
[----:B------:R-:W5:Y:S01]  /*1570*/  S2UR UR5, SR_CgaCtaId ;  /* 0x00000000000579c3 */ /* 0x000f620000008800 */
[----:B------:R-:W-:Y:S01]  /*1580*/  UMOV UR4, 0x400 ;  /* 0x0000040000047882 */ /* 0x000fe20000000000 */
[----:B------:R-:W-:Y:S01]  /*1590*/  HFMA2 R9, -RZ, RZ, 3.7421875, 0 ;  /* 0x437c0000ff097431 */ /* 0x000fe200000001ff */
[----:B------:R-:W-:Y:S01]  /*15a0*/  MOV R7, 0x3bbb989d ;  /* 0x3bbb989d00077802 */ /* 0x000fe20000000f00 */
[----:B------:R-:W-:Y:S01]  /*15b0*/  BSSY.RECONVERGENT B0, `(.L_x_14) ;  /* 0x0000017000007945 */ /* 0x000fe20003800200 */
[----:B-----5:R-:W-:-:S09]  /*15c0*/  ULEA UR4, UR5, UR4, 0x18 ;  /* 0x0000000405047291 */ /* 0x020fd2000f8ec0ff */
[----:B------:R-:W3:Y:S02]  /*15d0*/  LDS.64 R2, [UR4] ;  /* 0x00000004ff027984 */ /* 0x000ee40008000a00 */
[----:B---3--:R-:W3:Y:S01]  /*15e0*/  MUFU.RCP R4, R3 ;  /* 0x0000000300047308 */ /* 0x008ee20000001000 */
[----:B----4-:R-:W-:Y:S01]  /*15f0*/  FADD R2, R5, -R2 ;  /* 0x8000000205027221 */ /* 0x010fe20000000000 */
[----:B---3--:R-:W-:-:S03]  /*1600*/  FFMA R5, R4, -R3, 1 ;  /* 0x3f80000004057423 */ /* 0x008fc60000000803 */
[----:B01----:R-:W-:Y:S01]  /*1610*/  FFMA.SAT R0, R2, R7, 0.5 ;  /* 0x3f00000002007423 */ /* 0x003fe20000002007 */
[----:B------:R-:W-:-:S03]  /*1620*/  FFMA R5, R4, R5, R4 ;  /* 0x0000000504057223 */ /* 0x000fc60000000004 */
[----:B------:R-:W-:-:S04]  /*1630*/  FFMA.RM R0, R0, R9, 12582913 ;  /* 0x4b40000100007423 */ /* 0x000fc80000004009 */
[C---:B------:R-:W-:Y:S01]  /*1640*/  FADD R7, R0.reuse, -12583039 ;  /* 0xcb40007f00077421 */ /* 0x040fe20000000000 */
[----:B------:R-:W-:-:S03]  /*1650*/  IMAD.SHL.U32 R0, R0, 0x800000, RZ ;  /* 0x0080000000007824 */ /* 0x000fc600078e00ff */
[----:B------:R-:W-:-:S04]  /*1660*/  FFMA R7, R2, 1.4426950216293334961, -R7 ;  /* 0x3fb8aa3b02077823 */ /* 0x000fc80000000807 */
[----:B------:R-:W-:-:S06]  /*1670*/  FFMA R7, R2, 1.925963033500011079e-08, R7 ;  /* 0x32a5706002077823 */ /* 0x000fcc0000000007 */
[----:B------:R-:W0:Y:S02]  /*1680*/  MUFU.EX2 R7, R7 ;  /* 0x0000000700077308 */ /* 0x000e240000000800 */
[----:B0-----:R-:W-:-:S06]  /*1690*/  FMUL R0, R0, R7 ;  /* 0x0000000700007220 */ /* 0x001fcc0000400000 */
[----:B------:R-:W0:Y:S01]  /*16a0*/  FCHK P0, R0, R3 ;  /* 0x0000000300007302 */ /* 0x000e220000000000 */
[----:B------:R-:W-:-:S04]  /*16b0*/  FFMA R2, R0, R5, RZ ;  /* 0x0000000500027223 */ /* 0x000fc800000000ff */
[----:B------:R-:W-:-:S04]  /*16c0*/  FFMA R4, R2, -R3, R0 ;  /* 0x8000000302047223 */ /* 0x000fc80000000000 */
[----:B------:R-:W-:Y:S01]  /*16d0*/  FFMA R5, R5, R4, R2 ;  /* 0x0000000405057223 */ /* 0x000fe20000000002 */
[----:B0-----:R-:W-:Y:S06]  /*16e0*/  @!P0 BRA `(.L_x_15) ;  /* 0x00000000000c8947 */ /* 0x001fec0003800000 */
[----:B------:R-:W-:-:S07]  /*16f0*/  MOV R2, 0x1710 ;  /* 0x0000171000027802 */ /* 0x000fce0000000f00 */
[----:B--2---:R-:W-:Y:S05]  /*1700*/  CALL.REL.NOINC `($__internal_0_$__cuda_sm3x_div_rn_noftz_f32_slowpath) ;  /* 0x0000000000187944 */ /* 0x004fea0003c00000 */
[----:B------:R-:W-:-:S07]  /*1710*/  MOV R5, R0 ;  /* 0x0000000000057202 */ /* 0x000fce0000000f00 */
.L_x_15:
[----:B------:R-:W-:Y:S05]  /*1720*/  BSYNC.RECONVERGENT B0 ;  /* 0x0000000000007941 */ /* 0x000fea0003800200 */
.L_x_14:
[----:B------:R-:W0:Y:S02]  /*1730*/  LDC.64 R2, c[0x0][0x388] ;  /* 0x0000e200ff027b82 */ /* 0x000e240000000a00 */
[----:B0-----:R-:W-:-:S05]  /*1740*/  IMAD.WIDE.U32 R8, R8, 0x4, R2 ;  /* 0x0000000408087825 */ /* 0x001fca00078e0002 */
[----:B------:R-:W-:Y:S01]  /*1750*/  STG.E desc[UR8][R8.64], R5 ;  /* 0x0000000508007986 */ /* 0x000fe2000c101908 */
[----:B------:R-:W-:Y:S05]  /*1760*/  EXIT ;  /* 0x000000000000794d */ /* 0x000fea0003800000 */
        .weak           $__internal_0_$__cuda_sm3x_div_rn_noftz_f32_slowpath
        .type           $__internal_0_$__cuda_sm3x_div_rn_noftz_f32_slowpath,@function
        .size           $__internal_0_$__cuda_sm3x_div_rn_noftz_f32_slowpath,(.L_x_53 - $__internal_0_$__cuda_sm3x_div_rn_noftz_f32_slowpath)
$__internal_0_$__cuda_sm3x_div_rn_noftz_f32_slowpath:
[----:B------:R-:W-:Y:S01]  /*1770*/  SHF.R.U32.HI R5, RZ, 0x17, R3 ;  /* 0x00000017ff057819 */ /* 0x000fe20000011603 */
[----:B------:R-:W-:Y:S01]  /*1780*/  BSSY.RECONVERGENT B1, `(.L_x_16) ;  /* 0x0000064000017945 */ /* 0x000fe20003800200 */
[--C-:B------:R-:W-:Y:S01]  /*1790*/  SHF.R.U32.HI R4, RZ, 0x17, R0.reuse ;  /* 0x00000017ff047819 */ /* 0x100fe20000011600 */
[----:B------:R-:W-:Y:S01]  /*17a0*/  IMAD.MOV.U32 R6, RZ, RZ, R0 ;  /* 0x000000ffff067224 */ /* 0x000fe200078e0000 */
[----:B------:R-:W-:Y:S02]  /*17b0*/  LOP3.LUT R5, R5, 0xff, RZ, 0xc0, !PT ;  /* 0x000000ff05057812 */ /* 0x000fe400078ec0ff */
[----:B------:R-:W-:Y:S02]  /*17c0*/  LOP3.LUT R4, R4, 0xff, RZ, 0xc0, !PT ;  /* 0x000000ff04047812 */ /* 0x000fe400078ec0ff */
[----:B------:R-:W-:Y:S02]  /*17d0*/  IADD3 R11, PT, PT, R5, -0x1, RZ ;  /* 0xffffffff050b7810 */ /* 0x000fe40007ffe0ff */
[----:B------:R-:W-:-:S02]  /*17e0*/  IADD3 R10, PT, PT, R4, -0x1, RZ ;  /* 0xffffffff040a7810 */ /* 0x000fc40007ffe0ff */
[----:B------:R-:W-:Y:S02]  /*17f0*/  ISETP.GT.U32.AND P0, PT, R11, 0xfd, PT ;  /* 0x000000fd0b00780c */ /* 0x000fe40003f04070 */
[----:B------:R-:W-:Y:S02]  /*1800*/  MOV R7, R3 ;  /* 0x0000000300077202 */ /* 0x000fe40000000f00 */
[----:B------:R-:W-:-:S13]  /*1810*/  ISETP.GT.U32.OR P0, PT, R10, 0xfd, P0 ;  /* 0x000000fd0a00780c */ /* 0x000fda0000704470 */
[----:B------:R-:W-:Y:S01]  /*1820*/  @!P0 MOV R9, RZ ;  /* 0x000000ff00098202 */ /* 0x000fe20000000f00 */
[----:B------:R-:W-:Y:S06]  /*1830*/  @!P0 BRA `(.L_x_17) ;  /* 0x00000000005c8947 */ /* 0x000fec0003800000 */
[----:B------:R-:W-:Y:S02]  /*1840*/  FSETP.GTU.FTZ.AND P0, PT, |R0|, +INF , PT ;  /* 0x7f8000000000780b */ /* 0x000fe40003f1c200 */
[----:B------:R-:W-:-:S04]  /*1850*/  FSETP.GTU.FTZ.AND P1, PT, |R3|, +INF , PT ;  /* 0x7f8000000300780b */ /* 0x000fc80003f3c200 */
[----:B------:R-:W-:-:S13]  /*1860*/  PLOP3.LUT P0, PT, P0, P1, PT, 0xf8, 0x8f ;  /* 0x00000000008f781c */ /* 0x000fda0000703f70 */
[----:B------:R-:W-:Y:S05]  /*1870*/  @P0 BRA `(.L_x_18) ;  /* 0x00000004004c0947 */ /* 0x000fea0003800000 */
[----:B------:R-:W-:-:S13]  /*1880*/  LOP3.LUT P0, RZ, R7, 0x7fffffff, R6, 0xc8, !PT ;  /* 0x7fffffff07ff7812 */ /* 0x000fda000780c806 */
[----:B------:R-:W-:Y:S05]  /*1890*/  @!P0 BRA `(.L_x_19) ;  /* 0x00000004003c8947 */ /* 0x000fea0003800000 */
[C---:B------:R-:W-:Y:S02]  /*18a0*/  FSETP.NEU.FTZ.AND P2, PT, |R0|.reuse, +INF , PT ;  /* 0x7f8000000000780b */ /* 0x040fe40003f5d200 */
[----:B------:R-:W-:Y:S02]  /*18b0*/  FSETP.NEU.FTZ.AND P1, PT, |R3|, +INF , PT ;  /* 0x7f8000000300780b */ /* 0x000fe40003f3d200 */
[----:B------:R-:W-:-:S11]  /*18c0*/  FSETP.NEU.FTZ.AND P0, PT, |R0|, +INF , PT ;  /* 0x7f8000000000780b */ /* 0x000fd60003f1d200 */
[----:B------:R-:W-:Y:S05]  /*18d0*/  @!P1 BRA !P2, `(.L_x_19) ;  /* 0x00000004002c9947 */ /* 0x000fea0005000000 */
[----:B------:R-:W-:-:S04]  /*18e0*/  LOP3.LUT P2, RZ, R6, 0x7fffffff, RZ, 0xc0, !PT ;  /* 0x7fffffff06ff7812 */ /* 0x000fc8000784c0ff */
[----:B------:R-:W-:-:S13]  /*18f0*/  PLOP3.LUT P1, PT, P1, P2, PT, 0x2f, 0xf2 ;  /* 0x0000000000f2781c */ /* 0x000fda0000f24577 */
[----:B------:R-:W-:Y:S05]  /*1900*/  @P1 BRA `(.L_x_20) ;  /* 0x0000000400181947 */ /* 0x000fea0003800000 */
[----:B------:R-:W-:-:S04]  /*1910*/  LOP3.LUT P1, RZ, R7, 0x7fffffff, RZ, 0xc0, !PT ;  /* 0x7fffffff07ff7812 */ /* 0x000fc8000782c0ff */
[----:B------:R-:W-:-:S13]  /*1920*/  PLOP3.LUT P0, PT, P0, P1, PT, 0x2f, 0xf2 ;  /* 0x0000000000f2781c */ /* 0x000fda0000702577 */
[----:B------:R-:W-:Y:S05]  /*1930*/  @P0 BRA `(.L_x_21) ;  /* 0x0000000400000947 */ /* 0x000fea0003800000 */
[----:B------:R-:W-:Y:S02]  /*1940*/  ISETP.GE.AND P0, PT, R10, RZ, PT ;  /* 0x000000ff0a00720c */ /* 0x000fe40003f06270 */
[----:B------:R-:W-:-:S11]  /*1950*/  ISETP.GE.AND P1, PT, R11, RZ, PT ;  /* 0x000000ff0b00720c */ /* 0x000fd60003f26270 */
[----:B------:R-:W-:Y:S01]  /*1960*/  @P0 MOV R9, RZ ;  /* 0x000000ff00090202 */ /* 0x000fe20000000f00 */
[----:B------:R-:W-:Y:S02]  /*1970*/  @!P0 IMAD.MOV.U32 R9, RZ, RZ, -0x40 ;  /* 0xffffffc0ff098424 */ /* 0x000fe400078e00ff */
[----:B------:R-:W-:Y:S01]  /*1980*/  @!P0 FFMA R6, R0, 1.84467440737095516160e+19, RZ ;  /* 0x5f80000000068823 */ /* 0x000fe200000000ff */
[----:B------:R-:W-:Y:S02]  /*1990*/  @!P1 FFMA R7, R3, 1.84467440737095516160e+19, RZ ;  /* 0x5f80000003079823 */ /* 0x000fe400000000ff */
[----:B------:R-:W-:-:S07]  /*19a0*/  @!P1 IADD3 R9, PT, PT, R9, 0x40, RZ ;  /* 0x0000004009099810 */ /* 0x000fce0007ffe0ff */
.L_x_17:
[----:B------:R-:W-:Y:S01]  /*19b0*/  LEA R0, R5, 0xc0800000, 0x17 ;  /* 0xc080000005007811 */ /* 0x000fe200078eb8ff */
[----:B------:R-:W-:Y:S01]  /*19c0*/  BSSY.RECONVERGENT B2, `(.L_x_22) ;  /* 0x0000036000027945 */ /* 0x000fe20003800200 */
[----:B------:R-:W-:Y:S02]  /*19d0*/  IADD3 R4, PT, PT, R4, -0x7f, RZ ;  /* 0xffffff8104047810 */ /* 0x000fe40007ffe0ff */
[----:B------:R-:W-:-:S03]  /*19e0*/  IADD3 R7, PT, PT, -R0, R7, RZ ;  /* 0x0000000700077210 */ /* 0x000fc60007ffe1ff */
[C---:B------:R-:W-:Y:S01]  /*19f0*/  IMAD R0, R4.reuse, -0x800000, R6 ;  /* 0xff80000004007824 */ /* 0x040fe200078e0206 */
[----:B------:R-:W0:Y:S01]  /*1a00*/  MUFU.RCP R3, R7 ;  /* 0x0000000700037308 */ /* 0x000e220000001000 */
[----:B------:R-:W-:Y:S01]  /*1a10*/  FADD.FTZ R11, -R7, -RZ ;  /* 0x800000ff070b7221 */ /* 0x000fe20000010100 */
[----:B------:R-:W-:-:S05]  /*1a20*/  IADD3 R4, PT, PT, R4, 0x7f, -R5 ;  /* 0x0000007f04047810 */ /* 0x000fca0007ffe805 */
[----:B------:R-:W-:Y:S02]  /*1a30*/  IMAD.IADD R4, R4, 0x1, R9 ;  /* 0x0000000104047824 */ /* 0x000fe400078e0209 */
[----:B0-----:R-:W-:-:S04]  /*1a40*/  FFMA R10, R3, R11, 1 ;  /* 0x3f800000030a7423 */ /* 0x001fc8000000000b */
[----:B------:R-:W-:-:S04]  /*1a50*/  FFMA R10, R3, R10, R3 ;  /* 0x0000000a030a7223 */ /* 0x000fc80000000003 */
[----:B------:R-:W-:-:S04]  /*1a60*/  FFMA R3, R0, R10, RZ ;  /* 0x0000000a00037223 */ /* 0x000fc800000000ff */
[----:B------:R-:W-:-:S04]  /*1a70*/  FFMA R6, R11, R3, R0 ;  /* 0x000000030b067223 */ /* 0x000fc80000000000 */
[----:B------:R-:W-:-:S04]  /*1a80*/  FFMA R13, R10, R6, R3 ;  /* 0x000000060a0d7223 */ /* 0x000fc80000000003 */
[----:B------:R-:W-:-:S04]  /*1a90*/  FFMA R6, R11, R13, R0 ;  /* 0x0000000d0b067223 */ /* 0x000fc80000000000 */
[----:B------:R-:W-:-:S05]  /*1aa0*/  FFMA R0, R10, R6, R13 ;  /* 0x000000060a007223 */ /* 0x000fca000000000d */
[----:B------:R-:W-:-:S04]  /*1ab0*/  SHF.R.U32.HI R3, RZ, 0x17, R0 ;  /* 0x00000017ff037819 */ /* 0x000fc80000011600 */
[----:B------:R-:W-:-:S04]  /*1ac0*/  LOP3.LUT R3, R3, 0xff, RZ, 0xc0, !PT ;  /* 0x000000ff03037812 */ /* 0x000fc800078ec0ff */
[----:B------:R-:W-:-:S04]  /*1ad0*/  IADD3 R7, PT, PT, R3, R4, RZ ;  /* 0x0000000403077210 */ /* 0x000fc80007ffe0ff */
[----:B------:R-:W-:-:S04]  /*1ae0*/  IADD3 R3, PT, PT, R7, -0x1, RZ ;  /* 0xffffffff07037810 */ /* 0x000fc80007ffe0ff */
[----:B------:R-:W-:-:S13]  /*1af0*/  ISETP.GE.U32.AND P0, PT, R3, 0xfe, PT ;  /* 0x000000fe0300780c */ /* 0x000fda0003f06070 */
[----:B------:R-:W-:Y:S05]  /*1b00*/  @!P0 BRA `(.L_x_23) ;  /* 0x0000000000808947 */ /* 0x000fea0003800000 */
[----:B------:R-:W-:-:S13]  /*1b10*/  ISETP.GT.AND P0, PT, R7, 0xfe, PT ;  /* 0x000000fe0700780c */ /* 0x000fda0003f04270 */
[----:B------:R-:W-:Y:S05]  /*1b20*/  @P0 BRA `(.L_x_24) ;  /* 0x00000000006c0947 */ /* 0x000fea0003800000 */
[----:B------:R-:W-:-:S13]  /*1b30*/  ISETP.GE.AND P0, PT, R7, 0x1, PT ;  /* 0x000000010700780c */ /* 0x000fda0003f06270 */
[----:B------:R-:W-:Y:S05]  /*1b40*/  @P0 BRA `(.L_x_25) ;  /* 0x0000000000740947 */ /* 0x000fea0003800000 */
[----:B------:R-:W-:Y:S02]  /*1b50*/  ISETP.GE.AND P0, PT, R7, -0x18, PT ;  /* 0xffffffe80700780c */ /* 0x000fe40003f06270 */
[----:B------:R-:W-:-:S11]  /*1b60*/  LOP3.LUT R0, R0, 0x80000000, RZ, 0xc0, !PT ;  /* 0x8000000000007812 */ /* 0x000fd600078ec0ff */
[----:B------:R-:W-:Y:S05]  /*1b70*/  @!P0 BRA `(.L_x_25) ;  /* 0x0000000000688947 */ /* 0x000fea0003800000 */
[CCC-:B------:R-:W-:Y:S01]  /*1b80*/  FFMA.RZ R3, R10.reuse, R6.reuse, R13.reuse ;  /* 0x000000060a037223 */ /* 0x1c0fe2000000c00d */
[CCC-:B------:R-:W-:Y:S01]  /*1b90*/  FFMA.RM R4, R10.reuse, R6.reuse, R13.reuse ;  /* 0x000000060a047223 */ /* 0x1c0fe2000000400d */
[C---:B------:R-:W-:Y:S02]  /*1ba0*/  ISETP.NE.AND P2, PT, R7.reuse, RZ, PT ;  /* 0x000000ff0700720c */ /* 0x040fe40003f45270 */
[----:B------:R-:W-:Y:S02]  /*1bb0*/  ISETP.NE.AND P1, PT, R7, RZ, PT ;  /* 0x000000ff0700720c */ /* 0x000fe40003f25270 */
[----:B------:R-:W-:Y:S01]  /*1bc0*/  LOP3.LUT R5, R3, 0x7fffff, RZ, 0xc0, !PT ;  /* 0x007fffff03057812 */ /* 0x000fe200078ec0ff */
[----:B------:R-:W-:Y:S01]  /*1bd0*/  FFMA.RP R3, R10, R6, R13 ;  /* 0x000000060a037223 */ /* 0x000fe2000000800d */
[----:B------:R-:W-:Y:S01]  /*1be0*/  IADD3 R6, PT, PT, R7, 0x20, RZ ;  /* 0x0000002007067810 */ /* 0x000fe20007ffe0ff */
[----:B------:R-:W-:Y:S01]  /*1bf0*/  IMAD.MOV R7, RZ, RZ, -R7 ;  /* 0x000000ffff077224 */ /* 0x000fe200078e0a07 */
[----:B------:R-:W-:-:S02]  /*1c00*/  LOP3.LUT R5, R5, 0x800000, RZ, 0xfc, !PT ;  /* 0x0080000005057812 */ /* 0x000fc400078efcff */
[----:B------:R-:W-:Y:S02]  /*1c10*/  FSETP.NEU.FTZ.AND P0, PT, R3, R4, PT ;  /* 0x000000040300720b */ /* 0x000fe40003f1d000 */
[----:B------:R-:W-:Y:S02]  /*1c20*/  SHF.L.U32 R6, R5, R6, RZ ;  /* 0x0000000605067219 */ /* 0x000fe400000006ff */
[----:B------:R-:W-:Y:S02]  /*1c30*/  SEL R4, R7, RZ, P2 ;  /* 0x000000ff07047207 */ /* 0x000fe40001000000 */
[----:B------:R-:W-:Y:S02]  /*1c40*/  ISETP.NE.AND P1, PT, R6, RZ, P1 ;  /* 0x000000ff0600720c */ /* 0x000fe40000f25270 */
[----:B------:R-:W-:Y:S02]  /*1c50*/  SHF.R.U32.HI R4, RZ, R4, R5 ;  /* 0x00000004ff047219 */ /* 0x000fe40000011605 */
[----:B------:R-:W-:-:S02]  /*1c60*/  PLOP3.LUT P0, PT, P0, P1, PT, 0xf8, 0x8f ;  /* 0x00000000008f781c */ /* 0x000fc40000703f70 */
[----:B------:R-:W-:Y:S02]  /*1c70*/  SHF.R.U32.HI R6, RZ, 0x1, R4 ;  /* 0x00000001ff067819 */ /* 0x000fe40000011604 */
[----:B------:R-:W-:-:S04]  /*1c80*/  SEL R3, RZ, 0x1, !P0 ;  /* 0x00000001ff037807 */ /* 0x000fc80004000000 */
[----:B------:R-:W-:-:S04]  /*1c90*/  LOP3.LUT R3, R3, 0x1, R6, 0xf8, !PT ;  /* 0x0000000103037812 */ /* 0x000fc800078ef806 */
[----:B------:R-:W-:-:S04]  /*1ca0*/  LOP3.LUT R3, R3, R4, RZ, 0xc0, !PT ;  /* 0x0000000403037212 */ /* 0x000fc800078ec0ff */
[----:B------:R-:W-:-:S04]  /*1cb0*/  IADD3 R3, PT, PT, R6, R3, RZ ;  /* 0x0000000306037210 */ /* 0x000fc80007ffe0ff */
[----:B------:R-:W-:Y:S01]  /*1cc0*/  LOP3.LUT R0, R3, R0, RZ, 0xfc, !PT ;  /* 0x0000000003007212 */ /* 0x000fe200078efcff */
[----:B------:R-:W-:Y:S06]  /*1cd0*/  BRA `(.L_x_25) ;  /* 0x0000000000107947 */ /* 0x000fec0003800000 */
.L_x_24:
[----:B------:R-:W-:-:S04]  /*1ce0*/  LOP3.LUT R0, R0, 0x80000000, RZ, 0xc0, !PT ;  /* 0x8000000000007812 */ /* 0x000fc800078ec0ff */
[----:B------:R-:W-:Y:S01]  /*1cf0*/  LOP3.LUT R0, R0, 0x7f800000, RZ, 0xfc, !PT ;  /* 0x7f80000000007812 */ /* 0x000fe200078efcff */
[----:B------:R-:W-:Y:S06]  /*1d00*/  BRA `(.L_x_25) ;  /* 0x0000000000047947 */ /* 0x000fec0003800000 */
.L_x_23:
[----:B------:R-:W-:-:S07]  /*1d10*/  LEA R0, R4, R0, 0x17 ;  /* 0x0000000004007211 */ /* 0x000fce00078eb8ff */
.L_x_25:
[----:B------:R-:W-:Y:S05]  /*1d20*/  BSYNC.RECONVERGENT B2 ;  /* 0x0000000000027941 */ /* 0x000fea0003800200 */
.L_x_22:
[----:B------:R-:W-:Y:S05]  /*1d30*/  BRA `(.L_x_26) ;  /* 0x0000000000207947 */ /* 0x000fea0003800000 */
.L_x_21:
[----:B------:R-:W-:-:S04]  /*1d40*/  LOP3.LUT R0, R7, 0x80000000, R6, 0x48, !PT ;  /* 0x8000000007007812 */ /* 0x000fc800078e4806 */
[----:B------:R-:W-:Y:S01]  /*1d50*/  LOP3.LUT R0, R0, 0x7f800000, RZ, 0xfc, !PT ;  /* 0x7f80000000007812 */ /* 0x000fe200078efcff */
[----:B------:R-:W-:Y:S06]  /*1d60*/  BRA `(.L_x_26) ;  /* 0x0000000000147947 */ /* 0x000fec0003800000 */
.L_x_20:
[----:B------:R-:W-:Y:S01]  /*1d70*/  LOP3.LUT R0, R7, 0x80000000, R6, 0x48, !PT ;  /* 0x8000000007007812 */ /* 0x000fe200078e4806 */
[----:B------:R-:W-:Y:S06]  /*1d80*/  BRA `(.L_x_26) ;  /* 0x00000000000c7947 */ /* 0x000fec0003800000 */
.L_x_19:
[----:B------:R-:W0:Y:S01]  /*1d90*/  MUFU.RSQ R0, -QNAN ;  /* 0xffc0000000007908 */ /* 0x000e220000001400 */
[----:B------:R-:W-:Y:S05]  /*1da0*/  BRA `(.L_x_26) ;  /* 0x0000000000047947 */ /* 0x000fea0003800000 */
.L_x_18:
[----:B------:R-:W-:-:S07]  /*1db0*/  FADD.FTZ R0, R0, R3 ;  /* 0x0000000300007221 */ /* 0x000fce0000010000 */
.L_x_26:
[----:B------:R-:W-:Y:S05]  /*1dc0*/  BSYNC.RECONVERGENT B1 ;  /* 0x0000000000017941 */ /* 0x000fea0003800200 */
.L_x_16:
[----:B------:R-:W-:-:S04]  /*1dd0*/  HFMA2 R3, -RZ, RZ, 0, 0 ;  /* 0x00000000ff037431 */ /* 0x000fc800000001ff */
[----:B0-----:R-:W-:Y:S05]  /*1de0*/  RET.REL.NODEC R2 `(_Z14softmax_kernelPfS_ii) ;  /* 0xffffffe002847950 */ /* 0x001fea0003c3ffff */
.L_x_27:
[----:B------:R-:W-:-:S00]  /*1df0*/  BRA `(.L_x_27) ;  /* 0xfffffffc00fc7947 */ /* 0x000fc0000383ffff */
[----:B------:R-:W-:-:S00]  /*1e00*/  NOP ;  /* 0x0000000000007918 */ /* 0x000fc00000000000 */
[----:B------:R-:W-:-:S00]  /*1e10*/  NOP ;  /* 0x0000000000007918 */ /* 0x000fc00000000000 */
[----:B------:R-:W-:-:S00]  /*1e20*/  NOP ;  /* 0x0000000000007918 */ /* 0x000fc00000000000 */
[----:B------:R-:W-:-:S00]  /*1e30*/  NOP ;  /* 0x0000000000007918 */ /* 0x000fc00000000000 */
[----:B------:R-:W-:-:S00]  /*1e40*/  NOP ;  /* 0x0000000000007918 */ /* 0x000fc00000000000 */
[----:B------:R-:W-:-:S00]  /*1e50*/  NOP ;  /* 0x0000000000007918 */ /* 0x000fc00000000000 */
[----:B------:R-:W-:-:S00]  /*1e60*/  NOP ;  /* 0x0000000000007918 */ /* 0x000fc00000000000 */
[----:B------:R-:W-:-:S00]  /*1e70*/  NOP ;  /* 0x0000000000007918 */ /* 0x000fc00000000000 */
.L_x_53:


//--------------------- .text._Z11relu_kernelPfi  --------------------------
	.section	.text._Z11relu_kernelPfi,"ax",@progbits
	.align	128
        .global         _Z11relu_kernelPfi
        .type           _Z11relu_kernelPfi,@function
        .size           _Z11relu_kernelPfi,(.L_x_55 - _Z11relu_kernelPfi)
        .other          _Z11relu_kernelPfi,@"STO_CUDA_ENTRY STV_DEFAULT"
_Z11relu_kernelPfi:
.text._Z11relu_kernelPfi:
[----:B------:R-:W-:Y:S01]  /*0000*/  LDC R1, c[0x0][0x37c] ;  /* 0x0000df00ff017b82 */ /* 0x000fe20000000800 */
[----:B------:R-:W0:Y:S07]  /*0010*/  S2R R0, SR_TID.X ;  /* 0x0000000000007919 */ /* 0x000e2e0000002100 */
[----:B------:R-:W0:Y:S01]  /*0020*/  S2UR UR4, SR_CTAID.X ;  /* 0x00000000000479c3 */ /* 0x000e220000002500 */
[----:B------:R-:W1:Y:S07]  /*0030*/  LDCU UR5, c[0x0][0x388] ;  /* 0x00007100ff0577ac */ /* 0x000e6e0008000800 */
[----:B------:R-:W0:Y:S02]  /*0040*/  LDC R5, c[0x0][0x360] ;  /* 0x0000d800ff057b82 */ /* 0x000e240000000800 */
[----:B0-----:R-:W-:-:S05]  /*0050*/  IMAD R5, R5, UR4, R0 ;  /* 0x0000000405057c24 */ /* 0x001fca000f8e0200 */
[----:B-1----:R-:W-:-:S13]  /*0060*/  ISETP.GE.AND P0, PT, R5, UR5, PT ;  /* 0x0000000505007c0c */ /* 0x002fda000bf06270 */
[----:B------:R-:W-:Y:S05]  /*0070*/  @P0 EXIT ;  /* 0x000000000000094d */ /* 0x000fea0003800000 */
[----:B------:R-:W0:Y:S01]  /*0080*/  LDC.64 R2, c[0x0][0x380] ;  /* 0x0000e000ff027b82 */ /* 0x000e220000000a00 */
[----:B------:R-:W1:Y:S01]  /*0090*/  LDCU.64 UR4, c[0x0][0x358] ;  /* 0x00006b00ff0477ac */ /* 0x000e620008000a00 */
[----:B0-----:R-:W-:-:S05]  /*00a0*/  IMAD.WIDE R2, R5, 0x4, R2 ;  /* 0x0000000405027825 */ /* 0x001fca00078e0202 */
[----:B-1----:R-:W2:Y:S02]  /*00b0*/  LDG.E R0, desc[UR4][R2.64] ;  /* 0x0000000402007981 */ /* 0x002ea4000c1e1900 */
[----:B--2---:R-:W-:-:S05]  /*00c0*/  FMNMX R5, RZ, R0, !PT ;  /* 0x00000000ff057209 */ /* 0x004fca0007800000 */
[----:B------:R-:W-:Y:S01]  /*00d0*/  STG.E desc[UR4][R2.64], R5 ;  /* 0x0000000502007986 */ /* 0x000fe2000c101904 */
[----:B------:R-:W-:Y:S05]  /*00e0*/  EXIT ;  /* 0x000000000000794d */ /* 0x000fea0003800000 */
.L_x_28:
        /* <DEDUP_REMOVED lines=9> */
.L_x_55:


//--------------------- .text._Z17fc_forward_kernelPfS_S_S_iii --------------------------
	.section	.text._Z17fc_forward_kernelPfS_S_S_iii,"ax",@progbits
	.align	128
        .global         _Z17fc_forward_kernelPfS_S_S_iii
        .type           _Z17fc_forward_kernelPfS_S_S_iii,@function
        .size           _Z17fc_forward_kernelPfS_S_S_iii,(.L_x_56 - _Z17fc_forward_kernelPfS_S_S_iii)
        .other          _Z17fc_forward_kernelPfS_S_S_iii,@"STO_CUDA_ENTRY STV_DEFAULT"
_Z17fc_forward_kernelPfS_S_S_iii:
.text._Z17fc_forward_kernelPfS_S_S_iii:
[----:B------:R-:W-:Y:S01]  /*0000*/  LDC R1, c[0x0][0x37c] ;  /* 0x0000df00ff017b82 */ /* 0x000fe20000000800 */
[----:B------:R-:W0:Y:S07]  /*0010*/  S2R R5, SR_TID.X ;  /* 0x0000000000057919 */ /* 0x000e2e0000002100 */
[----:B------:R-:W0:Y:S01]  /*0020*/  S2UR UR4, SR_CTAID.X ;  /* 0x00000000000479c3 */ /* 0x000e220000002500 */
[----:B------:R-:W1:Y:S07]  /*0030*/  LDCU UR5, c[0x0][0x3a0] ;  /* 0x00007400ff0577ac */ /* 0x000e6e0008000800 */
[----:B------:R-:W0:Y:S08]  /*0040*/  LDC R0, c[0x0][0x360] ;  /* 0x0000d800ff007b82 */ /* 0x000e300000000800 */
[----:B------:R-:W1:Y:S01]  /*0050*/  LDC R3, c[0x0][0x3a8] ;  /* 0x0000ea00ff037b82 */ /* 0x000e620000000800 */
[----:B0-----:R-:W-:-:S02]  /*0060*/  IMAD R0, R0, UR4, R5 ;  /* 0x0000000400007c24 */ /* 0x001fc4000f8e0205 */
[----:B-1----:R-:W-:-:S05]  /*0070*/  IMAD R5, R3, UR5, RZ ;  /* 0x0000000503057c24 */ /* 0x002fca000f8e02ff */
[----:B------:R-:W-:-:S13]  /*0080*/  ISETP.GE.AND P0, PT, R0, R5, PT ;  /* 0x000000050000720c */ /* 0x000fda0003f06270 */
[----:B------:R-:W-:Y:S05]  /*0090*/  @P0 EXIT ;  /* 0x000000000000094d */ /* 0x000fea0003800000 */
[----:B------:R-:W-:Y:S01]  /*00a0*/  IABS R9, R3 ;  /* 0x0000000300097213 */ /* 0x000fe20000000000 */
[----:B------:R-:W0:Y:S01]  /*00b0*/  LDC.64 R14, c[0x0][0x398] ;  /* 0x0000e600ff0e7b82 */ /* 0x000e220000000a00 */
[----:B------:R-:W-:Y:S01]  /*00c0*/  ISETP.GE.AND P2, PT, R0, RZ, PT ;  /* 0x000000ff0000720c */ /* 0x000fe20003f46270 */
[----:B------:R-:W1:Y:S01]  /*00d0*/  LDCU.64 UR16, c[0x0][0x358] ;  /* 0x00006b00ff1077ac */ /* 0x000e620008000a00 */
[----:B------:R-:W2:Y:S01]  /*00e0*/  I2F.RP R2, R9 ;  /* 0x0000000900027306 */ /* 0x000ea20000209400 */
[----:B------:R-:W3:Y:S07]  /*00f0*/  LDCU UR9, c[0x0][0x3a4] ;  /* 0x00007480ff0977ac */ /* 0x000eee0008000800 */
[----:B--2---:R-:W2:Y:S02]  /*0100*/  MUFU.RCP R2, R2 ;  /* 0x0000000200027308 */ /* 0x004ea40000001000 */
[----:B--2---:R-:W-:-:S06]  /*0110*/  IADD3 R4, PT, PT, R2, 0xffffffe, RZ ;  /* 0x0ffffffe02047810 */ /* 0x004fcc0007ffe0ff */
[----:B------:R2:W4:Y:S02]  /*0120*/  F2I.FTZ.U32.TRUNC.NTZ R5, R4 ;  /* 0x0000000400057305 */ /* 0x000524000021f000 */
[----:B--2---:R-:W-:Y:S01]  /*0130*/  HFMA2 R4, -RZ, RZ, 0, 0 ;  /* 0x00000000ff047431 */ /* 0x004fe200000001ff */
[----:B----4-:R-:W-:-:S05]  /*0140*/  IADD3 R6, PT, PT, RZ, -R5, RZ ;  /* 0x80000005ff067210 */ /* 0x010fca0007ffe0ff */
[----:B------:R-:W-:Y:S01]  /*0150*/  IMAD R7, R6, R9, RZ ;  /* 0x0000000906077224 */ /* 0x000fe200078e02ff */
[----:B------:R-:W-:-:S03]  /*0160*/  IABS R6, R0 ;  /* 0x0000000000067213 */ /* 0x000fc60000000000 */
[----:B------:R-:W-:Y:S01]  /*0170*/  IMAD.HI.U32 R5, R5, R7, R4 ;  /* 0x0000000705057227 */ /* 0x000fe200078e0004 */
[----:B------:R-:W-:-:S05]  /*0180*/  LOP3.LUT R4, RZ, R3, RZ, 0x33, !PT ;  /* 0x00000003ff047212 */ /* 0x000fca00078e33ff */
[----:B------:R-:W-:-:S05]  /*0190*/  IMAD.HI.U32 R5, R5, R6, RZ ;  /* 0x0000000605057227 */ /* 0x000fca00078e00ff */
[----:B------:R-:W-:-:S05]  /*01a0*/  IADD3 R2, PT, PT, -R5, RZ, RZ ;  /* 0x000000ff05027210 */ /* 0x000fca0007ffe1ff */
[----:B------:R-:W-:-:S05]  /*01b0*/  IMAD R2, R9, R2, R6 ;  /* 0x0000000209027224 */ /* 0x000fca00078e0206 */
[----:B------:R-:W-:-:S13]  /*01c0*/  ISETP.GT.U32.AND P0, PT, R9, R2, PT ;  /* 0x000000020900720c */ /* 0x000fda0003f04070 */
[----:B------:R-:W-:-:S04]  /*01d0*/  @!P0 IADD3 R2, PT, PT, R2, -R9, RZ ;  /* 0x8000000902028210 */ /* 0x000fc80007ffe0ff */
[----:B------:R-:W-:Y:S02]  /*01e0*/  ISETP.GT.U32.AND P1, PT, R9, R2, PT ;  /* 0x000000020900720c */ /* 0x000fe40003f24070 */
[----:B------:R-:W-:-:S04]  /*01f0*/  IADD3 R7, PT, PT, R2, -R9, RZ ;  /* 0x8000000902077210 */ /* 0x000fc80007ffe0ff */
[----:B------:R-:W-:Y:S02]  /*0200*/  SEL R7, R7, R2, !P1 ;  /* 0x0000000207077207 */ /* 0x000fe40004800000 */
[----:B------:R-:W-:Y:S02]  /*0210*/  ISETP.NE.AND P1, PT, R3, RZ, PT ;  /* 0x000000ff0300720c */ /* 0x000fe40003f25270 */
[----:B------:R-:W-:-:S04]  /*0220*/  @!P2 IADD3 R7, PT, PT, -R7, RZ, RZ ;  /* 0x000000ff0707a210 */ /* 0x000fc80007ffe1ff */
[----:B------:R-:W-:-:S05]  /*0230*/  SEL R7, R4, R7, !P1 ;  /* 0x0000000704077207 */ /* 0x000fca0004800000 */
[----:B0-----:R-:W-:-:S06]  /*0240*/  IMAD.WIDE R14, R7, 0x4, R14 ;  /* 0x00000004070e7825 */ /* 0x001fcc00078e020e */
[----:B-1----:R0:W5:Y:S01]  /*0250*/  LDG.E R14, desc[UR16][R14.64] ;  /* 0x000000100e0e7981 */ /* 0x002162000c1e1900 */
[----:B---3--:R-:W-:-:S09]  /*0260*/  UISETP.GE.AND UP0, UPT, UR9, 0x1, UPT ;  /* 0x000000010900788c */ /* 0x008fd2000bf06270 */
[----:B0-----:R-:W-:Y:S05]  /*0270*/  BRA.U !UP0, `(.L_x_29) ;  /* 0x00000009087c7547 */ /* 0x001fea000b800000 */
[----:B------:R-:W-:Y:S01]  /*0280*/  ISETP.GE.U32.AND P2, PT, R2, R9, PT ;  /* 0x000000090200720c */ /* 0x000fe20003f46070 */
[----:B------:R-:W-:Y:S01]  /*0290*/  UISETP.GE.U32.AND UP1, UPT, UR9, 0x10, UPT ;  /* 0x000000100900788c */ /* 0x000fe2000bf26070 */
[----:B------:R-:W-:Y:S01]  /*02a0*/  LOP3.LUT R3, R0, R3, RZ, 0x3c, !PT ;  /* 0x0000000300037212 */ /* 0x000fe200078e3cff */
[----:B------:R-:W-:Y:S01]  /*02b0*/  ULOP3.LUT UR14, UR9, 0xf, URZ, 0xc0, !UPT ;  /* 0x0000000f090e7892 */ /* 0x000fe2000f8ec0ff */
[----:B------:R-:W-:Y:S01]  /*02c0*/  @!P0 IADD3 R5, PT, PT, R5, 0x1, RZ ;  /* 0x0000000105058810 */ /* 0x000fe20007ffe0ff */
[----:B------:R-:W-:Y:S01]  /*02d0*/  IMAD R7, R7, UR9, RZ ;  /* 0x0000000907077c24 */ /* 0x000fe2000f8e02ff */
[----:B------:R-:W-:Y:S01]  /*02e0*/  ISETP.GE.AND P3, PT, R3, RZ, PT ;  /* 0x000000ff0300720c */ /* 0x000fe20003f66270 */
[----:B------:R-:W-:Y:S01]  /*02f0*/  UISETP.NE.AND UP0, UPT, UR14, URZ, UPT ;  /* 0x000000ff0e00728c */ /* 0x000fe2000bf05270 */
[----:B------:R-:W-:-:S05]  /*0300*/  UMOV UR4, URZ ;  /* 0x000000ff00047c82 */ /* 0x000fca0008000000 */
[----:B------:R-:W-:-:S06]  /*0310*/  @P2 IADD3 R5, PT, PT, R5, 0x1, RZ ;  /* 0x0000000105052810 */ /* 0x000fcc0007ffe0ff */
[----:B------:R-:W-:-:S04]  /*0320*/  @!P3 IADD3 R5, PT, PT, -R5, RZ, RZ ;  /* 0x000000ff0505b210 */ /* 0x000fc80007ffe1ff */
[----:B------:R-:W-:-:S05]  /*0330*/  SEL R8, R4, R5, !P1 ;  /* 0x0000000504087207 */ /* 0x000fca0004800000 */
[----:B------:R-:W-:Y:S01]  /*0340*/  IMAD R8, R8, UR9, RZ ;  /* 0x0000000908087c24 */ /* 0x000fe2000f8e02ff */
[----:B------:R-:W-:Y:S06]  /*0350*/  BRA.U !UP1, `(.L_x_30) ;  /* 0x0000000509147547 */ /* 0x000fec000b800000 */
[----:B------:R-:W0:Y:S01]  /*0360*/  LDCU.64 UR10, c[0x0][0x380] ;  /* 0x00007000ff0a77ac */ /* 0x000e220008000a00 */
[----:B------:R-:W-:Y:S02]  /*0370*/  MOV R6, R7 ;  /* 0x0000000700067202 */ /* 0x000fe40000000f00 */
[----:B------:R-:W-:Y:S01]  /*0380*/  MOV R9, R8 ;  /* 0x0000000800097202 */ /* 0x000fe20000000f00 */
[----:B------:R-:W1:Y:S01]  /*0390*/  LDCU.64 UR12, c[0x0][0x390] ;  /* 0x00007200ff0c77ac */ /* 0x000e620008000a00 */
[----:B------:R-:W-:Y:S02]  /*03a0*/  ULOP3.LUT UR4, UR9, 0x7ffffff0, URZ, 0xc0, !UPT ;  /* 0x7ffffff009047892 */ /* 0x000fe4000f8ec0ff */
[----:B0-----:R-:W-:Y:S02]  /*03b0*/  UIADD3 UR7, UP1, UPT, UR10, 0x20, URZ ;  /* 0x000000200a077890 */ /* 0x001fe4000ff3e0ff */
[----:B------:R-:W-:Y:S02]  /*03c0*/  UIADD3 UR10, UPT, UPT, -UR4, URZ, URZ ;  /* 0x000000ff040a7290 */ /* 0x000fe4000fffe1ff */
[----:B-1----:R-:W-:-:S02]  /*03d0*/  UIADD3 UR5, UP2, UPT, UR12, 0x20, URZ ;  /* 0x000000200c057890 */ /* 0x002fc4000ff5e0ff */
[----:B------:R-:W-:Y:S02]  /*03e0*/  UIADD3.X UR8, UPT, UPT, URZ, UR11, URZ, UP1, !UPT ;  /* 0x0000000bff087290 */ /* 0x000fe40008ffe4ff */
[----:B------:R-:W-:-:S12]  /*03f0*/  UIADD3.X UR6, UPT, UPT, URZ, UR13, URZ, UP2, !UPT ;  /* 0x0000000dff067290 */ /* 0x000fd800097fe4ff */
.L_x_31:
[----:B------:R-:W-:Y:S02]  /*0400*/  MOV R4, UR7 ;  /* 0x0000000700047c02 */ /* 0x000fe40008000f00 */
[----:B------:R-:W-:Y:S02]  /*0410*/  MOV R5, UR8 ;  /* 0x0000000800057c02 */ /* 0x000fe40008000f00 */
[----:B------:R-:W-:Y:S02]  /*0420*/  MOV R2, UR5 ;  /* 0x0000000500027c02 */ /* 0x000fe40008000f00 */
[----:B------:R-:W-:Y:S01]  /*0430*/  MOV R3, UR6 ;  /* 0x0000000600037c02 */ /* 0x000fe20008000f00 */
[----:B------:R-:W-:-:S04]  /*0440*/  IMAD.WIDE R4, R9, 0x4, R4 ;  /* 0x0000000409047825 */ /* 0x000fc800078e0204 */
[----:B------:R-:W-:Y:S01]  /*0450*/  IMAD.WIDE R2, R6, 0x4, R2 ;  /* 0x0000000406027825 */ /* 0x000fe200078e0202 */
[----:B------:R-:W2:Y:S04]  /*0460*/  LDG.E R15, desc[UR16][R4.64+-0x20] ;  /* 0xffffe010040f7981 */ /* 0x000ea8000c1e1900 */
[----:B------:R-:W2:Y:S04]  /*0470*/  LDG.E R16, desc[UR16][R2.64+-0x20] ;  /* 0xffffe01002107981 */ /* 0x000ea8000c1e1900 */
[----:B------:R-:W3:Y:S04]  /*0480*/  LDG.E R17, desc[UR16][R4.64+-0x1c] ;  /* 0xffffe41004117981 */ /* 0x000ee8000c1e1900 */
[----:B------:R-:W3:Y:S04]  /*0490*/  LDG.E R24, desc[UR16][R2.64+-0x1c] ;  /* 0xffffe41002187981 */ /* 0x000ee8000c1e1900 */
[----:B------:R-:W4:Y:S04]  /*04a0*/  LDG.E R19, desc[UR16][R4.64+-0x18] ;  /* 0xffffe81004137981 */ /* 0x000f28000c1e1900 */
        /* <DEDUP_REMOVED lines=10> */
[----:B------:R-:W4:Y:S01]  /*0550*/  LDG.E R27, desc[UR16][R2.64+0x1c] ;  /* 0x00001c10021b7981 */ /* 0x000f22000c1e1900 */
[----:B--2--5:R-:W-:-:S03]  /*0560*/  FFMA R14, R15, R16, R14 ;  /* 0x000000100f0e7223 */ /* 0x024fc6000000000e */
[----:B------:R-:W2:Y:S04]  /*0570*/  LDG.E R16, desc[UR16][R4.64+-0x4] ;  /* 0xfffffc1004107981 */ /* 0x000ea8000c1e1900 */
[----:B------:R-:W2:Y:S01]  /*0580*/  LDG.E R15, desc[UR16][R2.64+-0x4] ;  /* 0xfffffc10020f7981 */ /* 0x000ea2000c1e1900 */
[----:B---3--:R-:W-:-:S03]  /*0590*/  FFMA R24, R17, R24, R14 ;  /* 0x0000001811187223 */ /* 0x008fc6000000000e */
[----:B------:R-:W3:Y:S04]  /*05a0*/  LDG.E R14, desc[UR16][R4.64] ;  /* 0x00000010040e7981 */ /* 0x000ee8000c1e1900 */
[----:B------:R-:W3:Y:S01]  /*05b0*/  LDG.E R17, desc[UR16][R2.64] ;  /* 0x0000001002117981 */ /* 0x000ee2000c1e1900 */
[----:B----4-:R-:W-:-:S03]  /*05c0*/  FFMA R25, R19, R18, R24 ;  /* 0x0000001213197223 */ /* 0x010fc60000000018 */
[----:B------:R-:W4:Y:S04]  /*05d0*/  LDG.E R18, desc[UR16][R4.64+0x4] ;  /* 0x0000041004127981 */ /* 0x000f28000c1e1900 */
[----:B------:R-:W4:Y:S01]  /*05e0*/  LDG.E R19, desc[UR16][R2.64+0x4] ;  /* 0x0000041002137981 */ /* 0x000f22000c1e1900 */
[----:B------:R-:W-:-:S03]  /*05f0*/  FFMA R25, R20, R21, R25 ;  /* 0x0000001514197223 */ /* 0x000fc60000000019 */
        /* <DEDUP_REMOVED lines=10> */
[----:B------:R-:W4:Y:S04]  /*06a0*/  LDG.E R25, desc[UR16][R2.64+0x14] ;  /* 0x0000141002197981 */ /* 0x000f28000c1e1900 */
[----:B------:R-:W4:Y:S04]  /*06b0*/  LDG.E R12, desc[UR16][R4.64+0x18] ;  /* 0x00001810040c7981 */ /* 0x000f28000c1e1900 */
[----:B------:R-:W4:Y:S01]  /*06c0*/  LDG.E R13, desc[UR16][R2.64+0x18] ;  /* 0x00001810020d7981 */ /* 0x000f22000c1e1900 */
[----:B------:R-:W-:-:S04]  /*06d0*/  UIADD3 UR10, UPT, UPT, UR10, 0x10, URZ ;  /* 0x000000100a0a7890 */ /* 0x000fc8000fffe0ff */
[----:B------:R-:W-:Y:S01]  /*06e0*/  UISETP.NE.AND UP1, UPT, UR10, URZ, UPT ;  /* 0x000000ff0a00728c */ /* 0x000fe2000bf25270 */
[----:B------:R-:W-:Y:S02]  /*06f0*/  IADD3 R9, PT, PT, R9, 0x10, RZ ;  /* 0x0000001009097810 */ /* 0x000fe40007ffe0ff */
[----:B------:R-:W-:Y:S01]  /*0700*/  IADD3 R6, PT, PT, R6, 0x10, RZ ;  /* 0x0000001006067810 */ /* 0x000fe20007ffe0ff */
[----:B--2---:R-:W-:-:S04]  /*0710*/  FFMA R15, R16, R15, R29 ;  /* 0x0000000f100f7223 */ /* 0x004fc8000000001d */
[----:B---3--:R-:W-:-:S04]  /*0720*/  FFMA R15, R14, R17, R15 ;  /* 0x000000110e0f7223 */ /* 0x008fc8000000000f */
[----:B----4-:R-:W-:-:S04]  /*0730*/  FFMA R15, R18, R19, R15 ;  /* 0x00000013120f7223 */ /* 0x010fc8000000000f */
[----:B------:R-:W-:-:S04]  /*0740*/  FFMA R15, R20, R21, R15 ;  /* 0x00000015140f7223 */ /* 0x000fc8000000000f */
[----:B------:R-:W-:-:S04]  /*0750*/  FFMA R15, R22, R23, R15 ;  /* 0x00000017160f7223 */ /* 0x000fc8000000000f */
[----:B------:R-:W-:-:S04]  /*0760*/  FFMA R11, R10, R11, R15 ;  /* 0x0000000b0a0b7223 */ /* 0x000fc8000000000f */
[----:B------:R-:W-:-:S04]  /*0770*/  FFMA R11, R24, R25, R11 ;  /* 0x00000019180b7223 */ /* 0x000fc8000000000b */
[----:B------:R-:W-:-:S04]  /*0780*/  FFMA R11, R12, R13, R11 ;  /* 0x0000000d0c0b7223 */ /* 0x000fc8000000000b */
[----:B------:R-:W-:Y:S01]  /*0790*/  FFMA R14, R26, R27, R11 ;  /* 0x0000001b1a0e7223 */ /* 0x000fe2000000000b */
[----:B------:R-:W-:Y:S06]  /*07a0*/  BRA.U UP1, `(.L_x_31) ;  /* 0xfffffffd01147547 */ /* 0x000fec000b83ffff */
.L_x_30:
[----:B------:R-:W-:Y:S05]  /*07b0*/  BRA.U !UP0, `(.L_x_29) ;  /* 0x00000005082c7547 */ /* 0x000fea000b800000 */
[----:B------:R-:W-:Y:S02]  /*07c0*/  UISETP.GE.U32.AND UP0, UPT, UR14, 0x8, UPT ;  /* 0x000000080e00788c */ /* 0x000fe4000bf06070 */
[----:B------:R-:W-:-:S04]  /*07d0*/  ULOP3.LUT UR6, UR9, 0x7, URZ, 0xc0, !UPT ;  /* 0x0000000709067892 */ /* 0x000fc8000f8ec0ff */
[----:B------:R-:W-:-:S03]  /*07e0*/  UISETP.NE.AND UP1, UPT, UR6, URZ, UPT ;  /* 0x000000ff0600728c */ /* 0x000fc6000bf25270 */
[----:B------:R-:W-:Y:S08]  /*07f0*/  BRA.U !UP0, `(.L_x_32) ;  /* 0x00000001087c7547 */ /* 0x000ff0000b800000 */
[----:B------:R-:W0:Y:S01]  /*0800*/  LDC.64 R2, c[0x0][0x380] ;  /* 0x0000e000ff027b82 */ /* 0x000e220000000a00 */
[----:B------:R-:W-:Y:S02]  /*0810*/  IADD3 R9, PT, PT, R8, UR4, RZ ;  /* 0x0000000408097c10 */ /* 0x000fe4000fffe0ff */
[----:B------:R-:W-:-:S05]  /*0820*/  IADD3 R11, PT, PT, R7, UR4, RZ ;  /* 0x00000004070b7c10 */ /* 0x000fca000fffe0ff */
[----:B------:R-:W1:Y:S01]  /*0830*/  LDC.64 R4, c[0x0][0x390] ;  /* 0x0000e400ff047b82 */ /* 0x000e620000000a00 */
[----:B0-----:R-:W-:-:S05]  /*0840*/  IMAD.WIDE R2, R9, 0x4, R2 ;  /* 0x0000000409027825 */ /* 0x001fca00078e0202 */
[----:B------:R-:W2:Y:S01]  /*0850*/  LDG.E R13, desc[UR16][R2.64+0x4] ;  /* 0x00000410020d7981 */ /* 0x000ea2000c1e1900 */
[----:B-1----:R-:W-:-:S03]  /*0860*/  IMAD.WIDE R4, R11, 0x4, R4 ;  /* 0x000000040b047825 */ /* 0x002fc600078e0204 */
[----:B------:R-:W3:Y:S04]  /*0870*/  LDG.E R15, desc[UR16][R2.64+0x8] ;  /* 0x00000810020f7981 */ /* 0x000ee8000c1e1900 */
[----:B------:R-:W4:Y:S04]  /*0880*/  LDG.E R11, desc[UR16][R2.64] ;  /* 0x00000010020b7981 */ /* 0x000f28000c1e1900 */
[----:B------:R-:W4:Y:S04]  /*0890*/  LDG.E R10, desc[UR16][R4.64] ;  /* 0x00000010040a7981 */ /* 0x000f28000c1e1900 */
[----:B------:R-:W2:Y:S04]  /*08a0*/  LDG.E R12, desc[UR16][R4.64+0x4] ;  /* 0x00000410040c7981 */ /* 0x000ea8000c1e1900 */
[----:B------:R-:W3:Y:S04]  /*08b0*/  LDG.E R16, desc[UR16][R4.64+0x8] ;  /* 0x0000081004107981 */ /* 0x000ee8000c1e1900 */
        /* <DEDUP_REMOVED lines=9> */
[----:B------:R-:W3:Y:S01]  /*0950*/  LDG.E R24, desc[UR16][R4.64+0x1c] ;  /* 0x00001c1004187981 */ /* 0x000ee2000c1e1900 */
[----:B------:R-:W-:Y:S01]  /*0960*/  UIADD3 UR4, UPT, UPT, UR4, 0x8, URZ ;  /* 0x0000000804047890 */ /* 0x000fe2000fffe0ff */
[----:B----45:R-:W-:-:S04]  /*0970*/  FFMA R10, R11, R10, R14 ;  /* 0x0000000a0b0a7223 */ /* 0x030fc8000000000e */
[----:B--2---:R-:W-:-:S04]  /*0980*/  FFMA R10, R13, R12, R10 ;  /* 0x0000000c0d0a7223 */ /* 0x004fc8000000000a */
[----:B---3--:R-:W-:-:S04]  /*0990*/  FFMA R10, R15, R16, R10 ;  /* 0x000000100f0a7223 */ /* 0x008fc8000000000a */
[----:B------:R-:W-:-:S04]  /*09a0*/  FFMA R10, R17, R18, R10 ;  /* 0x00000012110a7223 */ /* 0x000fc8000000000a */
[----:B------:R-:W-:-:S04]  /*09b0*/  FFMA R10, R19, R20, R10 ;  /* 0x00000014130a7223 */ /* 0x000fc8000000000a */
[----:B------:R-:W-:-:S04]  /*09c0*/  FFMA R21, R21, R22, R10 ;  /* 0x0000001615157223 */ /* 0x000fc8000000000a */
[----:B------:R-:W-:-:S04]  /*09d0*/  FFMA R6, R6, R9, R21 ;  /* 0x0000000906067223 */ /* 0x000fc80000000015 */
[----:B------:R-:W-:-:S07]  /*09e0*/  FFMA R14, R23, R24, R6 ;  /* 0x00000018170e7223 */ /* 0x000fce0000000006 */
.L_x_32:
        /* <DEDUP_REMOVED lines=13> */
[----:B------:R-:W2:Y:S04]  /*0ac0*/  LDG.E R6, desc[UR16][R4.64] ;  /* 0x0000001004067981 */ /* 0x000ea8000c1e1900 */
[----:B------:R-:W4:Y:S04]  /*0ad0*/  LDG.E R11, desc[UR16][R2.64+0x4] ;  /* 0x00000410020b7981 */ /* 0x000f28000c1e1900 */
[----:B------:R-:W4:Y:S04]  /*0ae0*/  LDG.E R10, desc[UR16][R4.64+0x4] ;  /* 0x00000410040a7981 */ /* 0x000f28000c1e1900 */
[----:B------:R-:W3:Y:S04]  /*0af0*/  LDG.E R12, desc[UR16][R4.64+0x8] ;  /* 0x00000810040c7981 */ /* 0x000ee8000c1e1900 */
[----:B------:R-:W3:Y:S04]  /*0b00*/  LDG.E R15, desc[UR16][R2.64+0xc] ;  /* 0x00000c10020f7981 */ /* 0x000ee8000c1e1900 */
[----:B------:R-:W3:Y:S01]  /*0b10*/  LDG.E R16, desc[UR16][R4.64+0xc] ;  /* 0x00000c1004107981 */ /* 0x000ee2000c1e1900 */
[----:B------:R-:W-:Y:S01]  /*0b20*/  UIADD3 UR4, UPT, UPT, UR4, 0x4, URZ ;  /* 0x0000000404047890 */ /* 0x000fe2000fffe0ff */
[----:B--2--5:R-:W-:-:S04]  /*0b30*/  FFMA R6, R9, R6, R14 ;  /* 0x0000000609067223 */ /* 0x024fc8000000000e */
[----:B----4-:R-:W-:-:S04]  /*0b40*/  FFMA R6, R11, R10, R6 ;  /* 0x0000000a0b067223 */ /* 0x010fc80000000006 */
[----:B---3--:R-:W-:-:S04]  /*0b50*/  FFMA R6, R13, R12, R6 ;  /* 0x0000000c0d067223 */ /* 0x008fc80000000006 */
[----:B------:R-:W-:-:S07]  /*0b60*/  FFMA R14, R15, R16, R6 ;  /* 0x000000100f0e7223 */ /* 0x000fce0000000006 */
.L_x_33:
[----:B------:R-:W-:Y:S05]  /*0b70*/  BRA.U !UP1, `(.L_x_29) ;  /* 0x00000001093c7547 */ /* 0x000fea000b800000 */
[----:B------:R-:W0:Y:S01]  /*0b80*/  LDC.64 R10, c[0x0][0x390] ;  /* 0x0000e400ff0a7b82 */ /* 0x000e220000000a00 */
[----:B------:R-:W-:Y:S01]  /*0b90*/  IADD3 R7, PT, PT, R7, UR4, RZ ;  /* 0x0000000407077c10 */ /* 0x000fe2000fffe0ff */
[----:B------:R-:W-:Y:S01]  /*0ba0*/  UIADD3 UR5, UPT, UPT, -UR5, URZ, URZ ;  /* 0x000000ff05057290 */ /* 0x000fe2000fffe1ff */
[----:B------:R-:W-:-:S05]  /*0bb0*/  IADD3 R9, PT, PT, R8, UR4, RZ ;  /* 0x0000000408097c10 */ /* 0x000fca000fffe0ff */
[----:B------:R-:W1:Y:S06]  /*0bc0*/  LDC.64 R12, c[0x0][0x380] ;  /* 0x0000e000ff0c7b82 */ /* 0x000e6c0000000a00 */
.L_x_34:
[----:B0-----:R-:W-:-:S04]  /*0bd0*/  IMAD.WIDE R2, R7, 0x4, R10 ;  /* 0x0000000407027825 */ /* 0x001fc800078e020a */
[----:B-1----:R-:W-:Y:S02]  /*0be0*/  IMAD.WIDE R4, R9, 0x4, R12 ;  /* 0x0000000409047825 */ /* 0x002fe400078e020c */
[----:B------:R-:W2:Y:S04]  /*0bf0*/  LDG.E R2, desc[UR16][R2.64] ;  /* 0x0000001002027981 */ /* 0x000ea8000c1e1900 */
[----:B------:R-:W2:Y:S01]  /*0c00*/  LDG.E R5, desc[UR16][R4.64] ;  /* 0x0000001004057981 */ /* 0x000ea2000c1e1900 */
[----:B------:R-:W-:Y:S01]  /*0c10*/  UIADD3 UR5, UPT, UPT, UR5, 0x1, URZ ;  /* 0x0000000105057890 */ /* 0x000fe2000fffe0ff */
[----:B------:R-:W-:Y:S02]  /*0c20*/  IADD3 R7, PT, PT, R7, 0x1, RZ ;  /* 0x0000000107077810 */ /* 0x000fe40007ffe0ff */
[----:B------:R-:W-:Y:S01]  /*0c30*/  IADD3 R9, PT, PT, R9, 0x1, RZ ;  /* 0x0000000109097810 */ /* 0x000fe20007ffe0ff */
[----:B------:R-:W-:Y:S01]  /*0c40*/  UISETP.NE.AND UP0, UPT, UR5, URZ, UPT ;  /* 0x000000ff0500728c */ /* 0x000fe2000bf05270 */
[----:B--2--5:R-:W-:-:S08]  /*0c50*/  FFMA R14, R5, R2, R14 ;  /* 0x00000002050e7223 */ /* 0x024fd0000000000e */
[----:B------:R-:W-:Y:S05]  /*0c60*/  BRA.U UP0, `(.L_x_34) ;  /* 0xfffffffd00d87547 */ /* 0x000fea000b83ffff */
.L_x_29:
[----:B------:R-:W0:Y:S02]  /*0c70*/  LDC.64 R2, c[0x0][0x388] ;  /* 0x0000e200ff027b82 */ /* 0x000e240000000a00 */
[----:B0-----:R-:W-:-:S05]  /*0c80*/  IMAD.WIDE R2, R0, 0x4, R2 ;  /* 0x0000000400027825 */ /* 0x001fca00078e0202 */
[----:B-----5:R-:W-:Y:S01]  /*0c90*/  STG.E desc[UR16][R2.64], R14 ;  /* 0x0000000e02007986 */ /* 0x020fe2000c101910 */
[----:B------:R-:W-:Y:S05]  /*0ca0*/  EXIT ;  /* 0x000000000000794d */ /* 0x000fea0003800000 */
.L_x_35:
        /* <DEDUP_REMOVED lines=13> */
.L_x_56:


//--------------------- .text._Z16maxpool2d_kernelPfS_iiiii --------------------------
	.section	.text._Z16maxpool2d_kernelPfS_iiiii,"ax",@progbits
	.align	128
        .global         _Z16maxpool2d_kernelPfS_iiiii
        .type           _Z16maxpool2d_kernelPfS_iiiii,@function
        .size           _Z16maxpool2d_kernelPfS_iiiii,(.L_x_57 - _Z16maxpool2d_kernelPfS_iiiii)
        .other          _Z16maxpool2d_kernelPfS_iiiii,@"STO_CUDA_ENTRY STV_DEFAULT"
_Z16maxpool2d_kernelPfS_iiiii:
.text._Z16maxpool2d_kernelPfS_iiiii:
[----:B------:R-:W-:Y:S08]  /*0000*/  LDC R1, c[0x0][0x37c] ;  /* 0x0000df00ff017b82 */ /* 0x000ff00000000800 */
[----:B------:R-:W0:Y:S01]  /*0010*/  LDC R8, c[0x0][0x3a0] ;  /* 0x0000e800ff087b82 */ /* 0x000e220000000800 */
[----:B------:R-:W1:Y:S07]  /*0020*/  S2R R11, SR_TID.X ;  /* 0x00000000000b7919 */ /* 0x000e6e0000002100 */
[----:B------:R-:W2:Y:S08]  /*0030*/  LDC R9, c[0x0][0x398] ;  /* 0x0000e600ff097b82 */ /* 0x000eb00000000800 */
[----:B------:R-:W3:Y:S01]  /*0040*/  LDC R13, c[0x0][0x39c] ;  /* 0x0000e700ff0d7b82 */ /* 0x000ee20000000800 */
[----:B0-----:R-:W-:-:S07]  /*0050*/  IABS R6, R8 ;  /* 0x0000000800067213 */ /* 0x001fce0000000000 */
[----:B------:R-:W1:Y:S01]  /*0060*/  S2UR UR4, SR_CTAID.X ;  /* 0x00000000000479c3 */ /* 0x000e620000002500 */
[----:B------:R-:W0:Y:S01]  /*0070*/  I2F.RP R0, R6 ;  /* 0x0000000600007306 */ /* 0x000e220000209400 */
[----:B--2---:R-:W-:-:S06]  /*0080*/  IABS R4, R9 ;  /* 0x0000000900047213 */ /* 0x004fcc0000000000 */
[----:B------:R-:W1:Y:S01]  /*0090*/  LDC R10, c[0x0][0x360] ;  /* 0x0000d800ff0a7b82 */ /* 0x000e620000000800 */
[----:B---3--:R-:W-:Y:S01]  /*00a0*/  IABS R7, R13 ;  /* 0x0000000d00077213 */ /* 0x008fe20000000000 */
[----:B0-----:R-:W0:Y:S02]  /*00b0*/  MUFU.RCP R0, R0 ;  /* 0x0000000000007308 */ /* 0x001e240000001000 */
[----:B0-----:R-:W-:-:S06]  /*00c0*/  VIADD R2, R0, 0xffffffe ;  /* 0x0ffffffe00027836 */ /* 0x001fcc0000000000 */
[----:B------:R0:W2:Y:S02]  /*00d0*/  F2I.FTZ.U32.TRUNC.NTZ R3, R2 ;  /* 0x0000000200037305 */ /* 0x0000a4000021f000 */
[----:B0-----:R-:W-:Y:S02]  /*00e0*/  IMAD.MOV.U32 R2, RZ, RZ, RZ ;  /* 0x000000ffff027224 */ /* 0x001fe400078e00ff */
[----:B--2---:R-:W-:-:S04]  /*00f0*/  IMAD.MOV R5, RZ, RZ, -R3 ;  /* 0x000000ffff057224 */ /* 0x004fc800078e0a03 */
[----:B------:R-:W-:-:S04]  /*0100*/  IMAD R5, R5, R6, RZ ;  /* 0x0000000605057224 */ /* 0x000fc800078e02ff */
[----:B------:R-:W-:-:S04]  /*0110*/  IMAD.HI.U32 R3, R3, R5, R2 ;  /* 0x0000000503037227 */ /* 0x000fc800078e0002 */
[----:B------:R-:W-:Y:S02]  /*0120*/  IMAD.MOV.U32 R5, RZ, RZ, R4 ;  /* 0x000000ffff057224 */ /* 0x000fe400078e0004 */
[----:B------:R-:W-:-:S04]  /*0130*/  IMAD.HI.U32 R4, R3, R7, RZ ;  /* 0x0000000703047227 */ /* 0x000fc800078e00ff */
[----:B------:R-:W-:-:S04]  /*0140*/  IMAD.HI.U32 R0, R3, R5, RZ ;  /* 0x0000000503007227 */ /* 0x000fc800078e00ff */
[----:B------:R-:W-:Y:S01]  /*0150*/  IMAD.MOV R3, RZ, RZ, -R4 ;  /* 0x000000ffff037224 */ /* 0x000fe200078e0a04 */
[----:B------:R-:W-:-:S05]  /*0160*/  IADD3 R2, PT, PT, -R0, RZ, RZ ;  /* 0x000000ff00027210 */ /* 0x000fca0007ffe1ff */
[C---:B------:R-:W-:Y:S02]  /*0170*/  IMAD R2, R6.reuse, R2, R5 ;  /* 0x0000000206027224 */ /* 0x040fe400078e0205 */
[C---:B------:R-:W-:Y:S01]  /*0180*/  IMAD R5, R6.reuse, R3, R7 ;  /* 0x0000000306057224 */ /* 0x040fe200078e0207 */
[----:B------:R-:W-:Y:S02]  /*0190*/  LOP3.LUT R7, R9, R8, RZ, 0x3c, !PT ;  /* 0x0000000809077212 */ /* 0x000fe400078e3cff */
[C---:B------:R-:W-:Y:S02]  /*01a0*/  ISETP.GT.U32.AND P3, PT, R6.reuse, R2, PT ;  /* 0x000000020600720c */ /* 0x040fe40003f64070 */
[----:B------:R-:W-:Y:S02]  /*01b0*/  ISETP.GT.U32.AND P4, PT, R6, R5, PT ;  /* 0x000000050600720c */ /* 0x000fe40003f84070 */
[----:B------:R-:W-:-:S09]  /*01c0*/  ISETP.GE.AND P0, PT, R7, RZ, PT ;  /* 0x000000ff0700720c */ /* 0x000fd20003f06270 */
[--C-:B------:R-:W-:Y:S02]  /*01d0*/  @!P3 IMAD.IADD R2, R2, 0x1, -R6.reuse ;  /* 0x000000010202b824 */ /* 0x100fe400078e0a06 */
[----:B------:R-:W-:Y:S01]  /*01e0*/  @!P4 IMAD.IADD R5, R5, 0x1, -R6 ;  /* 0x000000010505c824 */ /* 0x000fe200078e0a06 */
[----:B------:R-:W-:Y:S01]  /*01f0*/  @!P4 IADD3 R4, PT, PT, R4, 0x1, RZ ;  /* 0x000000010404c810 */ /* 0x000fe20007ffe0ff */
[----:B------:R-:W-:Y:S01]  /*0200*/  @!P3 VIADD R0, R0, 0x1 ;  /* 0x000000010000b836 */ /* 0x000fe20000000000 */
[-C--:B------:R-:W-:Y:S02]  /*0210*/  ISETP.GE.U32.AND P1, PT, R2, R6.reuse, PT ;  /* 0x000000060200720c */ /* 0x080fe40003f26070 */
[----:B------:R-:W0:Y:S01]  /*0220*/  LDC.64 R2, c[0x0][0x390] ;  /* 0x0000e400ff027b82 */ /* 0x000e220000000a00 */
[----:B------:R-:W-:Y:S02]  /*0230*/  ISETP.GE.U32.AND P2, PT, R5, R6, PT ;  /* 0x000000060500720c */ /* 0x000fe40003f46070 */
[----:B------:R-:W-:-:S04]  /*0240*/  LOP3.LUT R5, R13, R8, RZ, 0x3c, !PT ;  /* 0x000000080d057212 */ /* 0x000fc800078e3cff */
[----:B------:R-:W-:Y:S02]  /*0250*/  ISETP.GE.AND P3, PT, R5, RZ, PT ;  /* 0x000000ff0500720c */ /* 0x000fe40003f66270 */
[----:B------:R-:W-:Y:S02]  /*0260*/  LOP3.LUT R5, RZ, R8, RZ, 0x33, !PT ;  /* 0x00000008ff057212 */ /* 0x000fe400078e33ff */
[----:B------:R-:W-:Y:S01]  /*0270*/  @P1 VIADD R0, R0, 0x1 ;  /* 0x0000000100001836 */ /* 0x000fe20000000000 */
[----:B------:R-:W-:Y:S02]  /*0280*/  ISETP.NE.AND P1, PT, R8, RZ, PT ;  /* 0x000000ff0800720c */ /* 0x000fe40003f25270 */
[----:B------:R-:W-:Y:S02]  /*0290*/  @P2 VIADD R4, R4, 0x1 ;  /* 0x0000000104042836 */ /* 0x000fe40000000000 */
[----:B------:R-:W-:Y:S02]  /*02a0*/  @!P0 IMAD.MOV R0, RZ, RZ, -R0 ;  /* 0x000000ffff008224 */ /* 0x000fe400078e0a00 */
[----:B------:R-:W-:-:S03]  /*02b0*/  IMAD.MOV.U32 R6, RZ, RZ, R4 ;  /* 0x000000ffff067224 */ /* 0x000fc600078e0004 */
[----:B------:R-:W-:Y:S01]  /*02c0*/  SEL R4, R5, R0, !P1 ;  /* 0x0000000005047207 */ /* 0x000fe20004800000 */
[----:B-1----:R-:W-:Y:S01]  /*02d0*/  IMAD R0, R10, UR4, R11 ;  /* 0x000000040a007c24 */ /* 0x002fe2000f8e020b */
[----:B------:R-:W-:Y:S01]  /*02e0*/  @!P3 IADD3 R6, PT, PT, -R6, RZ, RZ ;  /* 0x000000ff0606b210 */ /* 0x000fe20007ffe1ff */
[----:B0-----:R-:W-:-:S03]  /*02f0*/  IMAD R7, R3, R2, RZ ;  /* 0x0000000203077224 */ /* 0x001fc600078e02ff */
[----:B------:R-:W-:Y:S01]  /*0300*/  SEL R5, R5, R6, !P1 ;  /* 0x0000000605057207 */ /* 0x000fe20004800000 */
[----:B------:R-:W-:-:S04]  /*0310*/  IMAD R2, R4, R7, RZ ;  /* 0x0000000704027224 */ /* 0x000fc800078e02ff */
[----:B------:R-:W-:-:S05]  /*0320*/  IMAD R7, R5, R2, RZ ;  /* 0x0000000205077224 */ /* 0x000fca00078e02ff */
[----:B------:R-:W-:-:S13]  /*0330*/  ISETP.GE.AND P0, PT, R0, R7, PT ;  /* 0x000000070000720c */ /* 0x000fda0003f06270 */
[----:B------:R-:W-:Y:S05]  /*0340*/  @P0 EXIT ;  /* 0x000000000000094d */ /* 0x000fea0003800000 */
[-C--:B------:R-:W-:Y:S01]  /*0350*/  IABS R2, R5.reuse ;  /* 0x0000000500027213 */ /* 0x080fe20000000000 */
[----:B------:R-:W0:Y:S01]  /*0360*/  LDCU.64 UR8, c[0x0][0x358] ;  /* 0x00006b00ff0877ac */ /* 0x000e220008000a00 */
[-C--:B------:R-:W-:Y:S02]  /*0370*/  IABS R13, R4.reuse ;  /* 0x00000004000d7213 */ /* 0x080fe40000000000 */
[----:B------:R-:W1:Y:S01]  /*0380*/  I2F.RP R10, R2 ;  /* 0x00000002000a7306 */ /* 0x000e620000209400 */
[----:B------:R-:W-:Y:S02]  /*0390*/  IABS R14, R5 ;  /* 0x00000005000e7213 */ /* 0x000fe40000000000 */
[----:B------:R-:W-:-:S05]  /*03a0*/  IABS R16, R4 ;  /* 0x0000000400107213 */ /* 0x000fca0000000000 */
[----:B------:R-:W2:Y:S01]  /*03b0*/  I2F.RP R12, R13 ;  /* 0x0000000d000c7306 */ /* 0x000ea20000209400 */
[----:B------:R-:W-:-:S07]  /*03c0*/  IMAD.MOV R16, RZ, RZ, -R16 ;  /* 0x000000ffff107224 */ /* 0x000fce00078e0a10 */
[----:B-1----:R-:W1:Y:S08]  /*03d0*/  MUFU.RCP R10, R10 ;  /* 0x0000000a000a7308 */ /* 0x002e700000001000 */
[----:B--2---:R-:W-:Y:S01]  /*03e0*/  MUFU.RCP R12, R12 ;  /* 0x0000000c000c7308 */ /* 0x004fe20000001000 */
[----:B-1----:R-:W-:Y:S01]  /*03f0*/  VIADD R6, R10, 0xffffffe ;  /* 0x0ffffffe0a067836 */ /* 0x002fe20000000000 */
[----:B------:R-:W-:-:S06]  /*0400*/  IABS R10, R0 ;  /* 0x00000000000a7213 */ /* 0x000fcc0000000000 */
[----:B------:R1:W2:Y:S02]  /*0410*/  F2I.FTZ.U32.TRUNC.NTZ R7, R6 ;  /* 0x0000000600077305 */ /* 0x0002a4000021f000 */
[----:B-1----:R-:W-:Y:S02]  /*0420*/  IMAD.MOV.U32 R6, RZ, RZ, RZ ;  /* 0x000000ffff067224 */ /* 0x002fe400078e00ff */
[----:B--2---:R-:W-:-:S04]  /*0430*/  IMAD.MOV R11, RZ, RZ, -R7 ;  /* 0x000000ffff0b7224 */ /* 0x004fc800078e0a07 */
[----:B------:R-:W-:-:S04]  /*0440*/  IMAD R11, R11, R2, RZ ;  /* 0x000000020b0b7224 */ /* 0x000fc800078e02ff */
[----:B------:R-:W-:Y:S01]  /*0450*/  IMAD.HI.U32 R7, R7, R11, R6 ;  /* 0x0000000b07077227 */ /* 0x000fe200078e0006 */
[----:B------:R-:W-:-:S03]  /*0460*/  LOP3.LUT R6, R0, R5, RZ, 0x3c, !PT ;  /* 0x0000000500067212 */ /* 0x000fc600078e3cff */
[----:B------:R-:W-:Y:S01]  /*0470*/  IMAD.MOV R11, RZ, RZ, -R14 ;  /* 0x000000ffff0b7224 */ /* 0x000fe200078e0a0e */
[----:B------:R-:W-:Y:S01]  /*0480*/  ISETP.GE.AND P2, PT, R6, RZ, PT ;  /* 0x000000ff0600720c */ /* 0x000fe20003f46270 */
[----:B------:R-:W-:-:S04]  /*0490*/  IMAD.HI.U32 R15, R7, R10, RZ ;  /* 0x0000000a070f7227 */ /* 0x000fc800078e00ff */
[----:B------:R-:W-:Y:S02]  /*04a0*/  IMAD R11, R15, R11, R10 ;  /* 0x0000000b0f0b7224 */ /* 0x000fe400078e020a */
[----:B------:R-:W-:Y:S01]  /*04b0*/  VIADD R7, R12, 0xffffffe ;  /* 0x0ffffffe0c077836 */ /* 0x000fe20000000000 */
[----:B------:R-:W-:Y:S02]  /*04c0*/  LOP3.LUT R12, RZ, R5, RZ, 0x33, !PT ;  /* 0x00000005ff0c7212 */ /* 0x000fe400078e33ff */
[----:B------:R-:W-:-:S03]  /*04d0*/  ISETP.GT.U32.AND P1, PT, R2, R11, PT ;  /* 0x0000000b0200720c */ /* 0x000fc60003f24070 */
[----:B------:R-:W1:Y:S10]  /*04e0*/  F2I.FTZ.U32.TRUNC.NTZ R7, R7 ;  /* 0x0000000700077305 */ /* 0x000e74000021f000 */
[----:B------:R-:W-:Y:S01]  /*04f0*/  @!P1 IADD3 R11, PT, PT, R11, -R2, RZ ;  /* 0x800000020b0b9210 */ /* 0x000fe20007ffe0ff */
[----:B------:R-:W-:-:S03]  /*0500*/  @!P1 VIADD R15, R15, 0x1 ;  /* 0x000000010f0f9836 */ /* 0x000fc60000000000 */
[----:B------:R-:W-:Y:S01]  /*0510*/  ISETP.GE.U32.AND P0, PT, R11, R2, PT ;  /* 0x000000020b00720c */ /* 0x000fe20003f06070 */
[----:B-1----:R-:W-:-:S04]  /*0520*/  IMAD.MOV R6, RZ, RZ, -R7 ;  /* 0x000000ffff067224 */ /* 0x002fc800078e0a07 */
[----:B------:R-:W-:Y:S02]  /*0530*/  IMAD R17, R6, R13, RZ ;  /* 0x0000000d06117224 */ /* 0x000fe400078e02ff */
[----:B------:R-:W-:-:S04]  /*0540*/  IMAD.MOV.U32 R6, RZ, RZ, RZ ;  /* 0x000000ffff067224 */ /* 0x000fc800078e00ff */
[----:B------:R-:W-:-:S04]  /*0550*/  IMAD.HI.U32 R6, R7, R17, R6 ;  /* 0x0000001107067227 */ /* 0x000fc800078e0006 */
[----:B------:R-:W-:Y:S01]  /*0560*/  @P0 VIADD R15, R15, 0x1 ;  /* 0x000000010f0f0836 */ /* 0x000fe20000000000 */
[----:B------:R-:W-:-:S04]  /*0570*/  ISETP.NE.AND P0, PT, R5, RZ, PT ;  /* 0x000000ff0500720c */ /* 0x000fc80003f05270 */
[----:B------:R-:W-:-:S04]  /*0580*/  @!P2 IADD3 R15, PT, PT, -R15, RZ, RZ ;  /* 0x000000ff0f0fa210 */ /* 0x000fc80007ffe1ff */
[----:B------:R-:W-:-:S04]  /*0590*/  SEL R15, R12, R15, !P0 ;  /* 0x0000000f0c0f7207 */ /* 0x000fc80004000000 */
[----:B------:R-:W-:Y:S02]  /*05a0*/  IABS R14, R15 ;  /* 0x0000000f000e7213 */ /* 0x000fe40000000000 */
[----:B------:R-:W-:-:S03]  /*05b0*/  ISETP.GE.AND P3, PT, R15, RZ, PT ;  /* 0x000000ff0f00720c */ /* 0x000fc60003f66270 */
[----:B------:R-:W-:Y:S02]  /*05c0*/  IMAD.MOV.U32 R7, RZ, RZ, R14 ;  /* 0x000000ffff077224 */ /* 0x000fe400078e000e */
[----:B------:R-:W-:Y:S02]  /*05d0*/  IMAD.MOV.U32 R14, RZ, RZ, R16 ;  /* 0x000000ffff0e7224 */ /* 0x000fe400078e0010 */
[----:B------:R-:W-:-:S04]  /*05e0*/  IMAD.HI.U32 R6, R6, R7, RZ ;  /* 0x0000000706067227 */ /* 0x000fc800078e00ff */
[----:B------:R-:W-:-:S05]  /*05f0*/  IMAD R6, R6, R14, R7 ;  /* 0x0000000e06067224 */ /* 0x000fca00078e0207 */
[----:B------:R-:W-:-:S13]  /*0600*/  ISETP.GT.U32.AND P1, PT, R13, R6, PT ;  /* 0x000000060d00720c */ /* 0x000fda0003f24070 */
[----:B------:R-:W-:Y:S02]  /*0610*/  @!P1 IADD3 R6, PT, PT, R6, -R13, RZ ;  /* 0x8000000d06069210 */ /* 0x000fe40007ffe0ff */
[----:B------:R-:W-:Y:S02]  /*0620*/  ISETP.NE.AND P1, PT, R4, RZ, PT ;  /* 0x000000ff0400720c */ /* 0x000fe40003f25270 */
[----:B------:R-:W-:-:S13]  /*0630*/  ISETP.GT.U32.AND P2, PT, R13, R6, PT ;  /* 0x000000060d00720c */ /* 0x000fda0003f44070 */
[----:B------:R-:W-:Y:S01]  /*0640*/  @!P2 IMAD.IADD R6, R6, 0x1, -R13 ;  /* 0x000000010606a824 */ /* 0x000fe200078e0a0d */
[----:B------:R-:W-:-:S03]  /*0650*/  ISETP.GE.AND P2, PT, R8, 0x1, PT ;  /* 0x000000010800780c */ /* 0x000fc60003f46270 */
[----:B------:R-:W-:Y:S02]  /*0660*/  IMAD.MOV.U32 R13, RZ, RZ, R6 ;  /* 0x000000ffff0d7224 */ /* 0x000fe400078e0006 */
[----:B------:R-:W-:Y:S02]  /*0670*/  IMAD R6, R4, R5, RZ ;  /* 0x0000000504067224 */ /* 0x000fe400078e02ff */
[----:B------:R-:W-:Y:S01]  /*0680*/  @!P3 IMAD.MOV R13, RZ, RZ, -R13 ;  /* 0x000000ffff0db224 */ /* 0x000fe200078e0a0d */
[----:B------:R-:W-:Y:S01]  /*0690*/  @!P1 LOP3.LUT R13, RZ, R4, RZ, 0x33, !PT ;  /* 0x00000004ff0d9212 */ /* 0x000fe200078e33ff */
[----:B------:R-:W-:-:S04]  /*06a0*/  IMAD.MOV.U32 R4, RZ, RZ, -0x319194d8 ;  /* 0xce6e6b28ff047424 */ /* 0x000fc800078e00ff */
[----:B0-----:R-:W-:Y:S05]  /*06b0*/  @!P2 BRA `(.L_x_36) ;  /* 0x0000000800dca947 */ /* 0x001fea0003800000 */
[----:B------:R-:W-:Y:S01]  /*06c0*/  IABS R7, R6 ;  /* 0x0000000600077213 */ /* 0x000fe20000000000 */
[-C--:B------:R-:W-:Y:S01]  /*06d0*/  IMAD R15, R6, R3.reuse, RZ ;  /* 0x00000003060f7224 */ /* 0x080fe200078e02ff */
[----:B------:R-:W-:Y:S01]  /*06e0*/  IABS R14, R3 ;  /* 0x00000003000e7213 */ /* 0x000fe20000000000 */
[----:B------:R-:W0:Y:S01]  /*06f0*/  LDCU.64 UR6, c[0x0][0x380] ;  /* 0x00007000ff0677ac */ /* 0x000e220008000a00 */
[----:B------:R-:W1:Y:S02]  /*0700*/  I2F.RP R17, R7 ;  /* 0x0000000700117306 */ /* 0x000e640000209400 */
[----:B------:R-:W-:Y:S01]  /*0710*/  IABS R16, R15 ;  /* 0x0000000f00107213 */ /* 0x000fe20000000000 */
[----:B------:R-:W-:Y:S01]  /*0720*/  UMOV UR4, URZ ;  /* 0x000000ff00047c82 */ /* 0x000fe20008000000 */
[----:B------:R-:W-:-:S04]  /*0730*/  ISETP.NE.AND P4, PT, R15, RZ, PT ;  /* 0x000000ff0f00720c */ /* 0x000fc80003f85270 */
[----:B------:R-:W2:Y:S08]  /*0740*/  I2F.RP R20, R14 ;  /* 0x0000000e00147306 */ /* 0x000eb00000209400 */
[----:B-1----:R-:W1:Y:S01]  /*0750*/  MUFU.RCP R17, R17 ;  /* 0x0000001100117308 */ /* 0x002e620000001000 */
[----:B0-----:R-:W-:-:S04]  /*0760*/  UIADD3 UR5, UP0, UPT, UR6, 0x20, URZ ;  /* 0x0000002006057890 */ /* 0x001fc8000ff1e0ff */
[----:B------:R-:W-:-:S03]  /*0770*/  UIADD3.X UR6, UPT, UPT, URZ, UR7, URZ, UP0, !UPT ;  /* 0x00000007ff067290 */ /* 0x000fc600087fe4ff */
[----:B--2---:R-:W-:Y:S01]  /*0780*/  MUFU.RCP R20, R20 ;  /* 0x0000001400147308 */ /* 0x004fe20000001000 */
[----:B-1----:R-:W-:-:S07]  /*0790*/  IADD3 R4, PT, PT, R17, 0xffffffe, RZ ;  /* 0x0ffffffe11047810 */ /* 0x002fce0007ffe0ff */
[----:B------:R-:W0:Y:S08]  /*07a0*/  I2F.RP R17, R16 ;  /* 0x0000001000117306 */ /* 0x000e300000209400 */
[----:B------:R1:W2:Y:S08]  /*07b0*/  F2I.FTZ.U32.TRUNC.NTZ R5, R4 ;  /* 0x0000000400057305 */ /* 0x0002b0000021f000 */
[----:B0-----:R-:W0:Y:S01]  /*07c0*/  MUFU.RCP R17, R17 ;  /* 0x0000001100117308 */ /* 0x001e220000001000 */
[----:B-1----:R-:W-:-:S02]  /*07d0*/  IMAD.MOV.U32 R4, RZ, RZ, RZ ;  /* 0x000000ffff047224 */ /* 0x002fc400078e00ff */
[----:B--2---:R-:W-:-:S04]  /*07e0*/  IMAD.MOV R18, RZ, RZ, -R5 ;  /* 0x000000ffff127224 */ /* 0x004fc800078e0a05 */
[----:B------:R-:W-:Y:S01]  /*07f0*/  IMAD R19, R18, R7, RZ ;  /* 0x0000000712137224 */ /* 0x000fe200078e02ff */
[----:B------:R-:W-:-:S03]  /*0800*/  IABS R18, R6 ;  /* 0x0000000600127213 */ /* 0x000fc60000000000 */
[----:B------:R-:W-:-:S04]  /*0810*/  IMAD.HI.U32 R5, R5, R19, R4 ;  /* 0x0000001305057227 */ /* 0x000fc800078e0004 */
[----:B------:R-:W-:Y:S02]  /*0820*/  IMAD.MOV R18, RZ, RZ, -R18 ;  /* 0x000000ffff127224 */ /* 0x000fe400078e0a12 */
[----:B------:R-:W-:-:S04]  /*0830*/  IMAD.HI.U32 R19, R5, R10, RZ ;  /* 0x0000000a05137227 */ /* 0x000fc800078e00ff */
[----:B------:R-:W-:Y:S02]  /*0840*/  IMAD R18, R19, R18, R10 ;  /* 0x0000001213127224 */ /* 0x000fe400078e020a */
[----:B------:R-:W-:Y:S02]  /*0850*/  VIADD R5, R20, 0xffffffe ;  /* 0x0ffffffe14057836 */ /* 0x000fe40000000000 */
[----:B0-----:R-:W-:Y:S01]  /*0860*/  VIADD R4, R17, 0xffffffe ;  /* 0x0ffffffe11047836 */ /* 0x001fe20000000000 */
[----:B------:R-:W-:-:S03]  /*0870*/  ISETP.GT.U32.AND P2, PT, R7, R18, PT ;  /* 0x000000120700720c */ /* 0x000fc60003f44070 */
[----:B------:R-:W0:Y:S10]  /*0880*/  F2I.FTZ.U32.TRUNC.NTZ R5, R5 ;  /* 0x0000000500057305 */ /* 0x000e34000021f000 */
[----:B------:R-:W-:Y:S01]  /*0890*/  @!P2 IADD3 R18, PT, PT, R18, -R7, RZ ;  /* 0x800000071212a210 */ /* 0x000fe20007ffe0ff */
[----:B------:R-:W-:Y:S01]  /*08a0*/  @!P2 VIADD R19, R19, 0x1 ;  /* 0x000000011313a836 */ /* 0x000fe20000000000 */
[----:B------:R-:W-:-:S02]  /*08b0*/  ISETP.NE.AND P2, PT, R6, RZ, PT ;  /* 0x000000ff0600720c */ /* 0x000fc40003f45270 */
[----:B------:R-:W-:Y:S01]  /*08c0*/  ISETP.GE.U32.AND P1, PT, R18, R7, PT ;  /* 0x000000071200720c */ /* 0x000fe20003f26070 */
[----:B0-----:R-:W-:Y:S01]  /*08d0*/  IMAD.MOV R23, RZ, RZ, -R5 ;  /* 0x000000ffff177224 */ /* 0x001fe200078e0a05 */
[----:B------:R0:W1:Y:S01]  /*08e0*/  F2I.FTZ.U32.TRUNC.NTZ R7, R4 ;  /* 0x0000000400077305 */ /* 0x000062000021f000 */
[----:B------:R-:W-:-:S04]  /*08f0*/  LOP3.LUT R18, R0, R6, RZ, 0x3c, !PT ;  /* 0x0000000600127212 */ /* 0x000fc800078e3cff */
[----:B------:R-:W-:Y:S02]  /*0900*/  ISETP.GE.AND P3, PT, R18, RZ, PT ;  /* 0x000000ff1200720c */ /* 0x000fe40003f66270 */
[----:B------:R-:W-:Y:S01]  /*0910*/  IABS R18, R15 ;  /* 0x0000000f00127213 */ /* 0x000fe20000000000 */
[----:B0-----:R-:W-:-:S03]  /*0920*/  IMAD.MOV.U32 R4, RZ, RZ, RZ ;  /* 0x000000ffff047224 */ /* 0x001fc600078e00ff */
[----:B------:R-:W-:Y:S02]  /*0930*/  @P1 VIADD R19, R19, 0x1 ;  /* 0x0000000113131836 */ /* 0x000fe40000000000 */
[----:B-1----:R-:W-:-:S03]  /*0940*/  IMAD.MOV R21, RZ, RZ, -R7 ;  /* 0x000000ffff157224 */ /* 0x002fc600078e0a07 */
[----:B------:R-:W-:Y:S01]  /*0950*/  MOV R17, R19 ;  /* 0x0000001300117202 */ /* 0x000fe20000000f00 */
[----:B------:R-:W-:Y:S01]  /*0960*/  IMAD R19, R23, R14, RZ ;  /* 0x0000000e17137224 */ /* 0x000fe200078e02ff */
[----:B------:R-:W-:-:S03]  /*0970*/  LOP3.LUT R23, R8, 0x7, RZ, 0xc0, !PT ;  /* 0x0000000708177812 */ /* 0x000fc600078ec0ff */
[----:B------:R-:W-:Y:S01]  /*0980*/  @!P3 IMAD.MOV R17, RZ, RZ, -R17 ;  /* 0x000000ffff11b224 */ /* 0x000fe200078e0a11 */
[----:B------:R-:W-:Y:S01]  /*0990*/  @!P2 LOP3.LUT R17, RZ, R6, RZ, 0x33, !PT ;  /* 0x00000006ff11a212 */ /* 0x000fe200078e33ff */
[----:B------:R-:W-:-:S03]  /*09a0*/  IMAD.HI.U32 R4, R5, R19, R4 ;  /* 0x0000001305047227 */ /* 0x000fc600078e0004 */
[----:B------:R-:W-:Y:S01]  /*09b0*/  IABS R19, R17 ;  /* 0x0000001100137213 */ /* 0x000fe20000000000 */
[----:B------:R-:W-:Y:S01]  /*09c0*/  IMAD R5, R21, R16, RZ ;  /* 0x0000001015057224 */ /* 0x000fe200078e02ff */
[----:B------:R-:W-:Y:S01]  /*09d0*/  LOP3.LUT R21, R8, 0xf, RZ, 0xc0, !PT ;  /* 0x0000000f08157812 */ /* 0x000fe200078ec0ff */
[----:B------:R-:W-:Y:S02]  /*09e0*/  IMAD.MOV.U32 R6, RZ, RZ, RZ ;  /* 0x000000ffff067224 */ /* 0x000fe400078e00ff */
[----:B------:R-:W-:-:S04]  /*09f0*/  IMAD.HI.U32 R4, R4, R19, RZ ;  /* 0x0000001304047227 */ /* 0x000fc800078e00ff */
[----:B------:R-:W-:Y:S01]  /*0a00*/  IMAD.HI.U32 R7, R7, R5, R6 ;  /* 0x0000000507077227 */ /* 0x000fe200078e0006 */
[----:B------:R-:W-:-:S03]  /*0a10*/  IADD3 R5, PT, PT, RZ, -R18, RZ ;  /* 0x80000012ff057210 */ /* 0x000fc60007ffe0ff */
[----:B------:R-:W-:Y:S02]  /*0a20*/  IMAD.MOV R4, RZ, RZ, -R4 ;  /* 0x000000ffff047224 */ /* 0x000fe400078e0a04 */
[----:B------:R-:W-:-:S04]  /*0a30*/  IMAD.HI.U32 R7, R7, R10, RZ ;  /* 0x0000000a07077227 */ /* 0x000fc800078e00ff */
[----:B------:R-:W-:Y:S02]  /*0a40*/  IMAD R5, R7, R5, R10 ;  /* 0x0000000507057224 */ /* 0x000fe400078e020a */
[----:B------:R-:W-:Y:S01]  /*0a50*/  IMAD R19, R14, R4, R19 ;  /* 0x000000040e137224 */ /* 0x000fe200078e0213 */
[----:B------:R-:W-:Y:S02]  /*0a60*/  LOP3.LUT R4, R0, R15, RZ, 0x3c, !PT ;  /* 0x0000000f00047212 */ /* 0x000fe400078e3cff */
[----:B------:R-:W-:Y:S02]  /*0a70*/  ISETP.GT.U32.AND P3, PT, R16, R5, PT ;  /* 0x000000051000720c */ /* 0x000fe40003f64070 */
[----:B------:R-:W-:Y:S02]  /*0a80*/  ISETP.GT.U32.AND P1, PT, R14, R19, PT ;  /* 0x000000130e00720c */ /* 0x000fe40003f24070 */
[----:B------:R-:W-:Y:S02]  /*0a90*/  ISETP.GE.AND P2, PT, R4, RZ, PT ;  /* 0x000000ff0400720c */ /* 0x000fe40003f46270 */
[----:B------:R-:W-:-:S07]  /*0aa0*/  IADD3 R4, PT, PT, R21, -0x1, RZ ;  /* 0xffffffff15047810 */ /* 0x000fce0007ffe0ff */
[----:B------:R-:W-:Y:S02]  /*0ab0*/  @!P3 IMAD.IADD R5, R5, 0x1, -R16 ;  /* 0x000000010505b824 */ /* 0x000fe400078e0a10 */
[----:B------:R-:W-:Y:S02]  /*0ac0*/  @!P1 IMAD.IADD R19, R19, 0x1, -R14 ;  /* 0x0000000113139824 */ /* 0x000fe400078e0a0e */
[----:B------:R-:W-:Y:S01]  /*0ad0*/  @!P3 VIADD R7, R7, 0x1 ;  /* 0x000000010707b836 */ /* 0x000fe20000000000 */
[----:B------:R-:W-:Y:S02]  /*0ae0*/  ISETP.GE.U32.AND P5, PT, R5, R16, PT ;  /* 0x000000100500720c */ /* 0x000fe40003fa6070 */
[----:B------:R-:W-:Y:S02]  /*0af0*/  ISETP.GT.U32.AND P1, PT, R14, R19, PT ;  /* 0x000000130e00720c */ /* 0x000fe40003f24070 */
[----:B------:R-:W-:-:S09]  /*0b00*/  ISETP.GE.AND P3, PT, R17, RZ, PT ;  /* 0x000000ff1100720c */ /* 0x000fd20003f66270 */
[----:B------:R-:W-:Y:S02]  /*0b10*/  @P5 IADD3 R7, PT, PT, R7, 0x1, RZ ;  /* 0x0000000107075810 */ /* 0x000fe40007ffe0ff */
[----:B------:R-:W-:Y:S01]  /*0b20*/  ISETP.NE.AND P5, PT, R3, RZ, PT ;  /* 0x000000ff0300720c */ /* 0x000fe20003fa5270 */
[----:B------:R-:W-:Y:S01]  /*0b30*/  @!P1 IMAD.IADD R19, R19, 0x1, -R14 ;  /* 0x0000000113139824 */ /* 0x000fe200078e0a0e */
[----:B------:R-:W-:Y:S01]  /*0b40*/  ISETP.GE.AND P1, PT, R0, RZ, PT ;  /* 0x000000ff0000720c */ /* 0x000fe20003f26270 */
[----:B------:R-:W-:Y:S01]  /*0b50*/  @!P2 IMAD.MOV R7, RZ, RZ, -R7 ;  /* 0x000000ffff07a224 */ /* 0x000fe200078e0a07 */
[----:B------:R-:W-:Y:S01]  /*0b60*/  ISETP.GT.U32.AND P2, PT, R2, R11, PT ;  /* 0x0000000b0200720c */ /* 0x000fe20003f44070 */
[----:B------:R-:W-:Y:S01]  /*0b70*/  IMAD.IADD R2, R11, 0x1, -R2 ;  /* 0x000000010b027824 */ /* 0x000fe200078e0a02 */
[----:B------:R-:W-:Y:S01]  /*0b80*/  @!P4 LOP3.LUT R7, RZ, R15, RZ, 0x33, !PT ;  /* 0x0000000fff07c212 */ /* 0x000fe200078e33ff */
[----:B------:R-:W-:-:S03]  /*0b90*/  @!P3 IMAD.MOV R19, RZ, RZ, -R19 ;  /* 0x000000ffff13b224 */ /* 0x000fc600078e0a13 */
[----:B------:R-:W-:Y:S02]  /*0ba0*/  SEL R11, R2, R11, !P2 ;  /* 0x0000000b020b7207 */ /* 0x000fe40005000000 */
[----:B------:R-:W-:Y:S01]  /*0bb0*/  ISETP.GE.U32.AND P2, PT, R4, 0x7, PT ;  /* 0x000000070400780c */ /* 0x000fe20003f46070 */
[----:B------:R-:W-:Y:S01]  /*0bc0*/  IMAD.MOV.U32 R4, RZ, RZ, -0x319194d8 ;  /* 0xce6e6b28ff047424 */ /* 0x000fe200078e00ff */
[----:B------:R-:W-:Y:S01]  /*0bd0*/  @!P5 LOP3.LUT R19, RZ, R3, RZ, 0x33, !PT ;  /* 0x00000003ff13d212 */ /* 0x000fe200078e33ff */
[----:B------:R-:W-:-:S04]  /*0be0*/  @!P1 IMAD.MOV R11, RZ, RZ, -R11 ;  /* 0x000000ffff0b9224 */ /* 0x000fc800078e0a0b */
[----:B------:R-:W-:Y:S01]  /*0bf0*/  IMAD R2, R7, R3, R19 ;  /* 0x0000000307027224 */ /* 0x000fe200078e0213 */
[----:B------:R-:W-:Y:S01]  /*0c00*/  LOP3.LUT R7, R8, 0x7ffffff0, RZ, 0xc0, !PT ;  /* 0x7ffffff008077812 */ /* 0x000fe200078ec0ff */
[----:B------:R-:W-:Y:S02]  /*0c10*/  VIADD R3, R23, 0xffffffff ;  /* 0xffffffff17037836 */ /* 0x000fe40000000000 */
[----:B------:R-:W-:Y:S01]  /*0c20*/  IMAD R2, R2, R9, RZ ;  /* 0x0000000902027224 */ /* 0x000fe200078e02ff */
[----:B------:R-:W-:Y:S02]  /*0c30*/  SEL R9, R12, R11, !P0 ;  /* 0x0000000b0c097207 */ /* 0x000fe40004000000 */
[----:B------:R-:W-:Y:S01]  /*0c40*/  ISETP.GE.U32.AND P0, PT, R3, 0x3, PT ;  /* 0x000000030300780c */ /* 0x000fe20003f06070 */
[-C--:B------:R-:W-:Y:S01]  /*0c50*/  IMAD R6, R13, R8.reuse, R2 ;  /* 0x000000080d067224 */ /* 0x080fe200078e0202 */
[----:B------:R-:W-:Y:S01]  /*0c60*/  IADD3 R10, PT, PT, -R7, RZ, RZ ;  /* 0x000000ff070a7210 */ /* 0x000fe20007ffe1ff */
[----:B------:R-:W-:Y:S01]  /*0c70*/  IMAD R9, R9, R8, RZ ;  /* 0x0000000809097224 */ /* 0x000fe200078e02ff */
[----:B------:R-:W-:-:S09]  /*0c80*/  LOP3.LUT R8, R8, 0x3, RZ, 0xc0, !PT ;  /* 0x0000000308087812 */ /* 0x000fd200078ec0ff */
.L_x_42:
[----:B------:R-:W0:Y:S01]  /*0c90*/  LDCU UR7, c[0x0][0x3a0] ;  /* 0x00007400ff0777ac */ /* 0x000e220008000800 */
[----:B------:R-:W-:Y:S02]  /*0ca0*/  VIADD R2, R6, UR4 ;  /* 0x0000000406027c36 */ /* 0x000fe40008000000 */
[----:B------:R-:W-:Y:S01]  /*0cb0*/  IMAD.MOV.U32 R12, RZ, RZ, RZ ;  /* 0x000000ffff0c7224 */ /* 0x000fe200078e00ff */
[----:B------:R-:W1:Y:S01]  /*0cc0*/  LDCU UR10, c[0x0][0x39c] ;  /* 0x00007380ff0a77ac */ /* 0x000e620008000800 */
[----:B------:R-:W-:Y:S02]  /*0cd0*/  UIADD3 UR4, UPT, UPT, UR4, 0x1, URZ ;  /* 0x0000000104047890 */ /* 0x000fe4000fffe0ff */
[----:B0-----:R-:W-:Y:S02]  /*0ce0*/  UISETP.GE.U32.AND UP0, UPT, UR7, 0x10, UPT ;  /* 0x000000100700788c */ /* 0x001fe4000bf06070 */
[----:B------:R-:W-:Y:S01]  /*0cf0*/  UISETP.NE.AND UP1, UPT, UR4, UR7, UPT ;  /* 0x000000070400728c */ /* 0x000fe2000bf25270 */
[----:B-1----:R-:W-:-:S06]  /*0d00*/  IMAD R5, R2, UR10, R9 ;  /* 0x0000000a02057c24 */ /* 0x002fcc000f8e0209 */
[----:B------:R-:W-:Y:S05]  /*0d10*/  BRA.U !UP0, `(.L_x_37) ;  /* 0x0000000108887547 */ /* 0x000fea000b800000 */
[----:B------:R-:W-:Y:S01]  /*0d20*/  IMAD.MOV.U32 R11, RZ, RZ, R5 ;  /* 0x000000ffff0b7224 */ /* 0x000fe200078e0005 */
[----:B------:R-:W-:-:S07]  /*0d30*/  MOV R12, R10 ;  /* 0x0000000a000c7202 */ /* 0x000fce0000000f00 */
.L_x_38:
[----:B------:R-:W-:Y:S02]  /*0d40*/  IMAD.U32 R2, RZ, RZ, UR5 ;  /* 0x00000005ff027e24 */ /* 0x000fe4000f8e00ff */
[----:B------:R-:W-:Y:S02]  /*0d50*/  IMAD.U32 R3, RZ, RZ, UR6 ;  /* 0x00000006ff037e24 */ /* 0x000fe4000f8e00ff */
[----:B------:R-:W-:-:S05]  /*0d60*/  IMAD.WIDE R2, R11, 0x4, R2 ;  /* 0x000000040b027825 */ /* 0x000fca00078e0202 */
        /* <DEDUP_REMOVED lines=10> */
[----:B------:R-:W5:Y:S01]  /*0e10*/  LDG.E R26, desc[UR8][R2.64+0x1c] ;  /* 0x00001c08021a7981 */ /* 0x000f62000c1e1900 */
[----:B--2---:R-:W-:-:S03]  /*0e20*/  FMNMX3 R20, R4, R19, R20, !PT ;  /* 0x0000001304147276 */ /* 0x004fc60007800014 */
[----:B------:R-:W2:Y:S04]  /*0e30*/  LDG.E R19, desc[UR8][R2.64+0x8] ;  /* 0x0000080802137981 */ /* 0x000ea8000c1e1900 */
[----:B------:R-:W2:Y:S01]  /*0e40*/  LDG.E R4, desc[UR8][R2.64+0xc] ;  /* 0x00000c0802047981 */ /* 0x000ea2000c1e1900 */
[----:B---3--:R-:W-:-:S03]  /*0e50*/  FMNMX3 R24, R20, R25, R22, !PT ;  /* 0x0000001914187276 */ /* 0x008fc60007800016 */
[----:B------:R-:W3:Y:S04]  /*0e60*/  LDG.E R25, desc[UR8][R2.64+0x10] ;  /* 0x0000100802197981 */ /* 0x000ee8000c1e1900 */
[----:B------:R-:W3:Y:S04]  /*0e70*/  LDG.E R22, desc[UR8][R2.64+0x14] ;  /* 0x0000140802167981 */ /* 0x000ee8000c1e1900 */
[----:B------:R-:W3:Y:S01]  /*0e80*/  LDG.E R20, desc[UR8][R2.64+0x18] ;  /* 0x0000180802147981 */ /* 0x000ee2000c1e1900 */
[----:B----4-:R-:W-:Y:S01]  /*0e90*/  FMNMX3 R13, R24, R13, R14, !PT ;  /* 0x0000000d180d7276 */ /* 0x010fe2000780000e */
[----:B------:R-:W-:-:S03]  /*0ea0*/  VIADD R12, R12, 0x10 ;  /* 0x000000100c0c7836 */ /* 0x000fc60000000000 */
[----:B-----5:R-:W-:Y:S02]  /*0eb0*/  FMNMX3 R13, R13, R15, R16, !PT ;  /* 0x0000000f0d0d7276 */ /* 0x020fe40007800010 */
[----:B------:R-:W-:Y:S02]  /*0ec0*/  ISETP.NE.AND P1, PT, R12, RZ, PT ;  /* 0x000000ff0c00720c */ /* 0x000fe40003f25270 */
[----:B------:R-:W-:Y:S02]  /*0ed0*/  FMNMX3 R13, R13, R17, R18, !PT ;  /* 0x000000110d0d7276 */ /* 0x000fe40007800012 */
[----:B------:R-:W-:Y:S02]  /*0ee0*/  IADD3 R11, PT, PT, R11, 0x10, RZ ;  /* 0x000000100b0b7810 */ /* 0x000fe40007ffe0ff */
[----:B--2---:R-:W-:-:S04]  /*0ef0*/  FMNMX3 R4, R13, R19, R4, !PT ;  /* 0x000000130d047276 */ /* 0x004fc80007800004 */
[----:B---3--:R-:W-:-:S04]  /*0f00*/  FMNMX3 R25, R4, R25, R22, !PT ;  /* 0x0000001904197276 */ /* 0x008fc80007800016 */
[----:B------:R-:W-:Y:S01]  /*0f10*/  FMNMX3 R4, R25, R20, R26, !PT ;  /* 0x0000001419047276 */ /* 0x000fe2000780001a */
[----:B------:R-:W-:Y:S06]  /*0f20*/  @P1 BRA `(.L_x_38) ;  /* 0xfffffffc00841947 */ /* 0x000fec000383ffff */
[----:B------:R-:W-:-:S07]  /*0f30*/  IMAD.MOV.U32 R12, RZ, RZ, R7 ;  /* 0x000000ffff0c7224 */ /* 0x000fce00078e0007 */
.L_x_37:
[----:B------:R-:W-:-:S13]  /*0f40*/  ISETP.NE.AND P1, PT, R21, RZ, PT ;  /* 0x000000ff1500720c */ /* 0x000fda0003f25270 */
[----:B------:R-:W-:Y:S05]  /*0f50*/  @!P1 BRA `(.L_x_39) ;  /* 0x0000000000b09947 */ /* 0x000fea0003800000 */
[----:B------:R-:W-:Y:S01]  /*0f60*/  ISETP.NE.AND P1, PT, R23, RZ, PT ;  /* 0x000000ff1700720c */ /* 0x000fe20003f25270 */
[----:B------:R-:W-:-:S12]  /*0f70*/  @!P2 BRA `(.L_x_40) ;  /* 0x000000000040a947 */ /* 0x000fd80003800000 */
[----:B------:R-:W0:Y:S01]  /*0f80*/  LDC.64 R2, c[0x0][0x380] ;  /* 0x0000e000ff027b82 */ /* 0x000e220000000a00 */
[----:B------:R-:W-:-:S04]  /*0f90*/  IMAD.IADD R11, R5, 0x1, R12 ;  /* 0x00000001050b7824 */ /* 0x000fc800078e020c */
[----:B0-----:R-:W-:-:S05]  /*0fa0*/  IMAD.WIDE R2, R11, 0x4, R2 ;  /* 0x000000040b027825 */ /* 0x001fca00078e0202 */
[----:B------:R-:W2:Y:S04]  /*0fb0*/  LDG.E R11, desc[UR8][R2.64] ;  /* 0x00000008020b7981 */ /* 0x000ea8000c1e1900 */
[----:B------:R-:W2:Y:S04]  /*0fc0*/  LDG.E R13, desc[UR8][R2.64+0x4] ;  /* 0x00000408020d7981 */ /* 0x000ea8000c1e1900 */
[----:B------:R-:W3:Y:S04]  /*0fd0*/  LDG.E R14, desc[UR8][R2.64+0x8] ;  /* 0x00000808020e7981 */ /* 0x000ee8000c1e1900 */
[----:B------:R-:W3:Y:S04]  /*0fe0*/  LDG.E R15, desc[UR8][R2.64+0xc] ;  /* 0x00000c08020f7981 */ /* 0x000ee8000c1e1900 */
[----:B------:R-:W4:Y:S04]  /*0ff0*/  LDG.E R16, desc[UR8][R2.64+0x10] ;  /* 0x0000100802107981 */ /* 0x000f28000c1e1900 */
[----:B------:R-:W4:Y:S04]  /*1000*/  LDG.E R17, desc[UR8][R2.64+0x14] ;  /* 0x0000140802117981 */ /* 0x000f28000c1e1900 */
[----:B------:R-:W5:Y:S04]  /*1010*/  LDG.E R18, desc[UR8][R2.64+0x18] ;  /* 0x0000180802127981 */ /* 0x000f68000c1e1900 */
[----:B------:R-:W5:Y:S01]  /*1020*/  LDG.E R19, desc[UR8][R2.64+0x1c] ;  /* 0x00001c0802137981 */ /* 0x000f62000c1e1900 */
[----:B------:R-:W-:Y:S01]  /*1030*/  VIADD R12, R12, 0x8 ;  /* 0x000000080c0c7836 */ /* 0x000fe20000000000 */
[----:B--2---:R-:W-:-:S04]  /*1040*/  FMNMX3 R11, R4, R11, R13, !PT ;  /* 0x0000000b040b7276 */ /* 0x004fc8000780000d */
[----:B---3--:R-:W-:-:S04]  /*1050*/  FMNMX3 R11, R11, R14, R15, !PT ;  /* 0x0000000e0b0b7276 */ /* 0x008fc8000780000f */
[----:B----4-:R-:W-:-:S04]  /*1060*/  FMNMX3 R11, R11, R16, R17, !PT ;  /* 0x000000100b0b7276 */ /* 0x010fc80007800011 */
[----:B-----5:R-:W-:-:S07]  /*1070*/  FMNMX3 R4, R11, R18, R19, !PT ;  /* 0x000000120b047276 */ /* 0x020fce0007800013 */
.L_x_40:
[----:B------:R-:W-:Y:S05]  /*1080*/  @!P1 BRA `(.L_x_39) ;  /* 0x0000000000649947 */ /* 0x000fea0003800000 */
[----:B------:R-:W-:Y:S01]  /*1090*/  ISETP.NE.AND P1, PT, R8, RZ, PT ;  /* 0x000000ff0800720c */ /* 0x000fe20003f25270 */
[----:B------:R-:W-:-:S12]  /*10a0*/  @!P0 BRA `(.L_x_41) ;  /* 0x0000000000288947 */ /* 0x000fd80003800000 */
[----:B------:R-:W0:Y:S01]  /*10b0*/  LDC.64 R2, c[0x0][0x380] ;  /* 0x0000e000ff027b82 */ /* 0x000e220000000a00 */
[----:B------:R-:W-:-:S05]  /*10c0*/  IADD3 R11, PT, PT, R5, R12, RZ ;  /* 0x0000000c050b7210 */ /* 0x000fca0007ffe0ff */
[----:B0-----:R-:W-:-:S05]  /*10d0*/  IMAD.WIDE R2, R11, 0x4, R2 ;  /* 0x000000040b027825 */ /* 0x001fca00078e0202 */
[----:B------:R-:W2:Y:S04]  /*10e0*/  LDG.E R11, desc[UR8][R2.64] ;  /* 0x00000008020b7981 */ /* 0x000ea8000c1e1900 */
[----:B------:R-:W2:Y:S04]  /*10f0*/  LDG.E R13, desc[UR8][R2.64+0x4] ;  /* 0x00000408020d7981 */ /* 0x000ea8000c1e1900 */
[----:B------:R-:W3:Y:S04]  /*1100*/  LDG.E R15, desc[UR8][R2.64+0x8] ;  /* 0x00000808020f7981 */ /* 0x000ee8000c1e1900 */
[----:B------:R-:W3:Y:S01]  /*1110*/  LDG.E R14, desc[UR8][R2.64+0xc] ;  /* 0x00000c08020e7981 */ /* 0x000ee2000c1e1900 */
[----:B------:R-:W-:Y:S01]  /*1120*/  VIADD R12, R12, 0x4 ;  /* 0x000000040c0c7836 */ /* 0x000fe20000000000 */
[----:B--2---:R-:W-:-:S04]  /*1130*/  FMNMX3 R4, R4, R11, R13, !PT ;  /* 0x0000000b04047276 */ /* 0x004fc8000780000d */
[----:B---3--:R-:W-:-:S07]  /*1140*/  FMNMX3 R4, R4, R15, R14, !PT ;  /* 0x0000000f04047276 */ /* 0x008fce000780000e */
.L_x_41:
[----:B------:R-:W-:Y:S05]  /*1150*/  @!P1 BRA `(.L_x_39) ;  /* 0x0000000000309947 */ /* 0x000fea0003800000 */
[----:B------:R-:W0:Y:S01]  /*1160*/  LDC.64 R2, c[0x0][0x380] ;  /* 0x0000e000ff027b82 */ /* 0x000e220000000a00 */
[----:B------:R-:W-:-:S04]  /*1170*/  IMAD.IADD R5, R5, 0x1, R12 ;  /* 0x0000000105057824 */ /* 0x000fc800078e020c */
[----:B0-----:R-:W-:-:S05]  /*1180*/  IMAD.WIDE R2, R5, 0x4, R2 ;  /* 0x0000000405027825 */ /* 0x001fca00078e0202 */
[----:B------:R-:W2:Y:S01]  /*1190*/  LDG.E R5, desc[UR8][R2.64] ;  /* 0x0000000802057981 */ /* 0x000ea2000c1e1900 */
[----:B------:R-:W-:Y:S02]  /*11a0*/  ISETP.NE.AND P1, PT, R8, 0x1, PT ;  /* 0x000000010800780c */ /* 0x000fe40003f25270 */
[----:B--2---:R-:W-:-:S11]  /*11b0*/  FMNMX R4, R4, R5, !PT ;  /* 0x0000000504047209 */ /* 0x004fd60007800000 */
[----:B------:R-:W-:Y:S05]  /*11c0*/  @!P1 BRA `(.L_x_39) ;  /* 0x0000000000149947 */ /* 0x000fea0003800000 */
[----:B------:R-:W-:Y:S01]  /*11d0*/  ISETP.NE.AND P1, PT, R8, 0x2, PT ;  /* 0x000000020800780c */ /* 0x000fe20003f25270 */
[----:B------:R-:W2:-:S12]  /*11e0*/  LDG.E R5, desc[UR8][R2.64+0x4] ;  /* 0x0000040802057981 */ /* 0x000e98000c1e1900 */
[----:B------:R-:W3:Y:S01]  /*11f0*/  @P1 LDG.E R11, desc[UR8][R2.64+0x8] ;  /* 0x00000808020b1981 */ /* 0x000ee2000c1e1900 */
[----:B--2---:R-:W-:-:S04]  /*1200*/  FMNMX R4, R4, R5, !PT ;  /* 0x0000000504047209 */ /* 0x004fc80007800000 */
[----:B---3--:R-:W-:-:S07]  /*1210*/  @P1 FMNMX R4, R4, R11, !PT ;  /* 0x0000000b04041209 */ /* 0x008fce0007800000 */
.L_x_39:
[----:B------:R-:W-:Y:S05]  /*1220*/  BRA.U UP1, `(.L_x_42) ;  /* 0xfffffff901987547 */ /* 0x000fea000b83ffff */
.L_x_36:
[----:B------:R-:W0:Y:S02]  /*1230*/  LDC.64 R2, c[0x0][0x388] ;  /* 0x0000e200ff027b82 */ /* 0x000e240000000a00 */
[----:B0-----:R-:W-:-:S05]  /*1240*/  IMAD.WIDE R2, R0, 0x4, R2 ;  /* 0x0000000400027825 */ /* 0x001fca00078e0202 */
[----:B------:R-:W-:Y:S01]  /*1250*/  STG.E desc[UR8][R2.64], R4 ;  /* 0x0000000402007986 */ /* 0x000fe2000c101908 */
[----:B------:R-:W-:Y:S05]  /*1260*/  EXIT ;  /* 0x000000000000794d */ /* 0x000fea0003800000 */
.L_x_43:
        /* <DEDUP_REMOVED lines=9> */
.L_x_57:


//--------------------- .text._Z13conv2d_kernelPfS_S_S_iiiiii --------------------------
	.section	.text._Z13conv2d_kernelPfS_S_S_iiiiii,"ax",@progbits
	.align	128
        .global         _Z13conv2d_kernelPfS_S_S_iiiiii
        .type           _Z13conv2d_kernelPfS_S_S_iiiiii,@function
        .size           _Z13conv2d_kernelPfS_S_S_iiiiii,(.L_x_58 - _Z13conv2d_kernelPfS_S_S_iiiiii)
        .other          _Z13conv2d_kernelPfS_S_S_iiiiii,@"STO_CUDA_ENTRY STV_DEFAULT"
_Z13conv2d_kernelPfS_S_S_iiiiii:
.text._Z13conv2d_kernelPfS_S_S_iiiiii:
[----:B------:R-:W-:Y:S08]  /*0000*/  LDC R1, c[0x0][0x37c] ;  /* 0x0000df00ff017b82 */ /* 0x000ff00000000800 */
[----:B------:R-:W0:Y:S01]  /*0010*/  LDC.64 R2, c[0x0][0x3b0] ;  /* 0x0000ec00ff027b82 */ /* 0x000e220000000a00 */
[----:B------:R-:W1:Y:S01]  /*0020*/  S2R R6, SR_TID.X ;  /* 0x0000000000067919 */ /* 0x000e620000002100 */
[----:B------:R-:W2:Y:S06]  /*0030*/  LDCU UR5, c[0x0][0x3a0] ;  /* 0x00007400ff0577ac */ /* 0x000eac0008000800 */
[----:B------:R-:W3:Y:S08]  /*0040*/  LDC.64 R4, c[0x0][0x3a8] ;  /* 0x0000ea00ff047b82 */ /* 0x000ef00000000a00 */
[----:B------:R-:W1:Y:S08]  /*0050*/  S2UR UR4, SR_CTAID.X ;  /* 0x00000000000479c3 */ /* 0x000e700000002500 */
[----:B------:R-:W1:Y:S01]  /*0060*/  LDC R13, c[0x0][0x360] ;  /* 0x0000d800ff0d7b82 */ /* 0x000e620000000800 */
[----:B0-----:R-:W-:Y:S01]  /*0070*/  IMAD.IADD R2, R2, 0x1, -R3 ;  /* 0x0000000102027824 */ /* 0x001fe200078e0a03 */
[----:B---3--:R-:W-:Y:S01]  /*0080*/  IADD3 R5, PT, PT, R5, -R3, RZ ;  /* 0x8000000305057210 */ /* 0x008fe20007ffe0ff */
[----:B--2---:R-:W-:-:S04]  /*0090*/  IMAD R0, R4, UR5, RZ ;  /* 0x0000000504007c24 */ /* 0x004fc8000f8e02ff */
[----:B------:R-:W-:-:S04]  /*00a0*/  IMAD R7, R5, R0, R0 ;  /* 0x0000000005077224 */ /* 0x000fc800078e0200 */
[----:B------:R-:W-:Y:S02]  /*00b0*/  IMAD R0, R2, R7, R7 ;  /* 0x0000000702007224 */ /* 0x000fe400078e0207 */
[----:B-1----:R-:W-:-:S05]  /*00c0*/  IMAD R13, R13, UR4, R6 ;  /* 0x000000040d0d7c24 */ /* 0x002fca000f8e0206 */
[----:B------:R-:W-:-:S13]  /*00d0*/  ISETP.GE.AND P0, PT, R13, R0, PT ;  /* 0x000000000d00720c */ /* 0x000fda0003f06270 */
[----:B------:R-:W-:Y:S05]  /*00e0*/  @P0 EXIT ;  /* 0x000000000000094d */ /* 0x000fea0003800000 */
[----:B------:R-:W-:Y:S01]  /*00f0*/  IADD3 R6, PT, PT, R2, 0x1, RZ ;  /* 0x0000000102067810 */ /* 0x000fe20007ffe0ff */
[----:B------:R-:W-:Y:S01]  /*0100*/  VIADD R2, R5, 0x1 ;  /* 0x0000000105027836 */ /* 0x000fe20000000000 */
[----:B------:R-:W-:Y:S01]  /*0110*/  IABS R7, R4 ;  /* 0x0000000400077213 */ /* 0x000fe20000000000 */
[----:B------:R-:W0:Y:S01]  /*0120*/  LDC.64 R16, c[0x0][0x398] ;  /* 0x0000e600ff107b82 */ /* 0x000e220000000a00 */
[----:B------:R-:W1:Y:S01]  /*0130*/  LDCU.64 UR10, c[0x0][0x358] ;  /* 0x00006b00ff0a77ac */ /* 0x000e620008000a00 */
[----:B------:R-:W-:Y:S01]  /*0140*/  IMAD R5, R6, R2, RZ ;  /* 0x0000000206057224 */ /* 0x000fe200078e02ff */
[----:B------:R-:W2:Y:S04]  /*0150*/  LDCU UR4, c[0x0][0x3a4] ;  /* 0x00007480ff0477ac */ /* 0x000ea80008000800 */
[----:B------:R-:W-:-:S02]  /*0160*/  IABS R15, R5 ;  /* 0x00000005000f7213 */ /* 0x000fc40000000000 */
[----:B------:R-:W-:Y:S02]  /*0170*/  IABS R12, R5 ;  /* 0x00000005000c7213 */ /* 0x000fe40000000000 */
[----:B------:R-:W3:Y:S08]  /*0180*/  I2F.RP R0, R15 ;  /* 0x0000000f00007306 */ /* 0x000ef00000209400 */
[----:B---3--:R-:W3:Y:S02]  /*0190*/  MUFU.RCP R0, R0 ;  /* 0x0000000000007308 */ /* 0x008ee40000001000 */
[----:B---3--:R-:W-:-:S02]  /*01a0*/  IADD3 R8, PT, PT, R0, 0xffffffe, RZ ;  /* 0x0ffffffe00087810 */ /* 0x008fc40007ffe0ff */
[----:B------:R-:W-:-:S04]  /*01b0*/  IABS R0, R13 ;  /* 0x0000000d00007213 */ /* 0x000fc80000000000 */
[----:B------:R3:W4:Y:S02]  /*01c0*/  F2I.FTZ.U32.TRUNC.NTZ R9, R8 ;  /* 0x0000000800097305 */ /* 0x000724000021f000 */
[----:B---3--:R-:W-:Y:S02]  /*01d0*/  HFMA2 R8, -RZ, RZ, 0, 0 ;  /* 0x00000000ff087431 */ /* 0x008fe400000001ff */
[----:B----4-:R-:W-:-:S04]  /*01e0*/  IMAD.MOV R10, RZ, RZ, -R9 ;  /* 0x000000ffff0a7224 */ /* 0x010fc800078e0a09 */
[----:B------:R-:W-:Y:S02]  /*01f0*/  IMAD R11, R10, R15, RZ ;  /* 0x0000000f0a0b7224 */ /* 0x000fe400078e02ff */
[----:B------:R-:W3:Y:S02]  /*0200*/  I2F.RP R10, R7 ;  /* 0x00000007000a7306 */ /* 0x000ee40000209400 */
[----:B------:R-:W-:-:S04]  /*0210*/  IMAD.HI.U32 R9, R9, R11, R8 ;  /* 0x0000000b09097227 */ /* 0x000fc800078e0008 */
[----:B------:R-:W-:Y:S02]  /*0220*/  IMAD.MOV R8, RZ, RZ, -R12 ;  /* 0x000000ffff087224 */ /* 0x000fe400078e0a0c */
[----:B------:R-:W-:-:S04]  /*0230*/  IMAD.HI.U32 R11, R9, R0, RZ ;  /* 0x00000000090b7227 */ /* 0x000fc800078e00ff */
[----:B------:R-:W-:Y:S01]  /*0240*/  IMAD R8, R11, R8, R0 ;  /* 0x000000080b087224 */ /* 0x000fe200078e0200 */
[----:B---3--:R-:W3:Y:S04]  /*0250*/  MUFU.RCP R10, R10 ;  /* 0x0000000a000a7308 */ /* 0x008ee80000001000 */
[----:B------:R-:W-:-:S13]  /*0260*/  ISETP.GT.U32.AND P1, PT, R15, R8, PT ;  /* 0x000000080f00720c */ /* 0x000fda0003f24070 */
[-C--:B------:R-:W-:Y:S01]  /*0270*/  @!P1 IADD3 R8, PT, PT, R8, -R15.reuse, RZ ;  /* 0x8000000f08089210 */ /* 0x080fe20007ffe0ff */
[----:B---3--:R-:W-:Y:S01]  /*0280*/  VIADD R9, R10, 0xffffffe ;  /* 0x0ffffffe0a097836 */ /* 0x008fe20000000000 */
[----:B------:R-:W-:Y:S02]  /*0290*/  @!P1 IADD3 R11, PT, PT, R11, 0x1, RZ ;  /* 0x000000010b0b9810 */ /* 0x000fe40007ffe0ff */
[----:B------:R-:W-:Y:S02]  /*02a0*/  ISETP.GE.U32.AND P0, PT, R8, R15, PT ;  /* 0x0000000f0800720c */ /* 0x000fe40003f06070 */
[----:B------:R-:W-:Y:S01]  /*02b0*/  LOP3.LUT R8, R13, R5, RZ, 0x3c, !PT ;  /* 0x000000050d087212 */ /* 0x000fe200078e3cff */
[----:B------:R-:W3:Y:S01]  /*02c0*/  F2I.FTZ.U32.TRUNC.NTZ R9, R9 ;  /* 0x0000000900097305 */ /* 0x000ee2000021f000 */
[----:B------:R-:W-:Y:S02]  /*02d0*/  ISETP.NE.AND P1, PT, R5, RZ, PT ;  /* 0x000000ff0500720c */ /* 0x000fe40003f25270 */
[----:B------:R-:W-:-:S07]  /*02e0*/  ISETP.GE.AND P2, PT, R8, RZ, PT ;  /* 0x000000ff0800720c */ /* 0x000fce0003f46270 */
[----:B------:R-:W-:Y:S01]  /*02f0*/  @P0 VIADD R11, R11, 0x1 ;  /* 0x000000010b0b0836 */ /* 0x000fe20000000000 */
[----:B---3--:R-:W-:-:S05]  /*0300*/  IADD3 R8, PT, PT, RZ, -R9, RZ ;  /* 0x80000009ff087210 */ /* 0x008fca0007ffe0ff */
[----:B------:R-:W-:Y:S01]  /*0310*/  @!P2 IMAD.MOV R11, RZ, RZ, -R11 ;  /* 0x000000ffff0ba224 */ /* 0x000fe200078e0a0b */
[----:B------:R-:W-:Y:S01]  /*0320*/  @!P1 LOP3.LUT R11, RZ, R5, RZ, 0x33, !PT ;  /* 0x00000005ff0b9212 */ /* 0x000fe200078e33ff */
[----:B------:R-:W-:Y:S01]  /*0330*/  IMAD R15, R8, R7, RZ ;  /* 0x00000007080f7224 */ /* 0x000fe200078e02ff */
[----:B------:R-:W-:Y:S02]  /*0340*/  MOV R8, RZ ;  /* 0x000000ff00087202 */ /* 0x000fe40000000f00 */
[----:B------:R-:W-:Y:S02]  /*0350*/  IABS R12, R11 ;  /* 0x0000000b000c7213 */ /* 0x000fe40000000000 */
[----:B------:R-:W-:Y:S01]  /*0360*/  ISETP.GE.AND P2, PT, R11, RZ, PT ;  /* 0x000000ff0b00720c */ /* 0x000fe20003f46270 */
[----:B------:R-:W-:-:S06]  /*0370*/  IMAD.HI.U32 R8, R9, R15, R8 ;  /* 0x0000000f09087227 */ /* 0x000fcc00078e0008 */
[----:B------:R-:W-:-:S04]  /*0380*/  IMAD.HI.U32 R8, R8, R12, RZ ;  /* 0x0000000c08087227 */ /* 0x000fc800078e00ff */
[----:B------:R-:W-:-:S04]  /*0390*/  IMAD.MOV R8, RZ, RZ, -R8 ;  /* 0x000000ffff087224 */ /* 0x000fc800078e0a08 */
[----:B------:R-:W-:-:S05]  /*03a0*/  IMAD R12, R7, R8, R12 ;  /* 0x00000008070c7224 */ /* 0x000fca00078e020c */
[----:B------:R-:W-:-:S13]  /*03b0*/  ISETP.GT.U32.AND P0, PT, R7, R12, PT ;  /* 0x0000000c0700720c */ /* 0x000fda0003f04070 */
[----:B------:R-:W-:Y:S02]  /*03c0*/  @!P0 IADD3 R12, PT, PT, R12, -R7, RZ ;  /* 0x800000070c0c8210 */ /* 0x000fe40007ffe0ff */
[----:B------:R-:W-:Y:S02]  /*03d0*/  IABS R8, R6 ;  /* 0x0000000600087213 */ /* 0x000fe40000000000 */
[----:B------:R-:W-:Y:S02]  /*03e0*/  ISETP.GT.U32.AND P1, PT, R7, R12, PT ;  /* 0x0000000c0700720c */ /* 0x000fe40003f24070 */
[----:B------:R-:W-:-:S11]  /*03f0*/  ISETP.NE.AND P0, PT, R4, RZ, PT ;  /* 0x000000ff0400720c */ /* 0x000fd60003f05270 */
[----:B------:R-:W-:Y:S02]  /*0400*/  @!P1 IMAD.IADD R12, R12, 0x1, -R7 ;  /* 0x000000010c0c9824 */ /* 0x000fe400078e0a07 */
[----:B------:R-:W3:Y:S03]  /*0410*/  I2F.RP R7, R8 ;  /* 0x0000000800077306 */ /* 0x000ee60000209400 */
[----:B------:R-:W-:Y:S02]  /*0420*/  @!P2 IADD3 R12, PT, PT, -R12, RZ, RZ ;  /* 0x000000ff0c0ca210 */ /* 0x000fe40007ffe1ff */
[----:B------:R-:W-:Y:S02]  /*0430*/  @!P0 LOP3.LUT R12, RZ, R4, RZ, 0x33, !PT ;  /* 0x00000004ff0c8212 */ /* 0x000fe400078e33ff */
[----:B------:R-:W-:-:S03]  /*0440*/  IABS R10, R2 ;  /* 0x00000002000a7213 */ /* 0x000fc60000000000 */
[----:B0-----:R-:W-:Y:S01]  /*0450*/  IMAD.WIDE R16, R12, 0x4, R16 ;  /* 0x000000040c107825 */ /* 0x001fe200078e0210 */
[----:B---3--:R-:W0:Y:S04]  /*0460*/  MUFU.RCP R7, R7 ;  /* 0x0000000700077308 */ /* 0x008e280000001000 */
[----:B-1----:R1:W5:Y:S01]  /*0470*/  LDG.E R11, desc[UR10][R16.64] ;  /* 0x0000000a100b7981 */ /* 0x002362000c1e1900 */
[----:B------:R-:W-:Y:S01]  /*0480*/  IABS R18, R2 ;  /* 0x0000000200127213 */ /* 0x000fe20000000000 */
[----:B--2---:R-:W-:-:S03]  /*0490*/  UISETP.GE.AND UP0, UPT, UR4, 0x1, UPT ;  /* 0x000000010400788c */ /* 0x004fc6000bf06270 */
[----:B------:R-:W-:Y:S01]  /*04a0*/  IADD3 R18, PT, PT, RZ, -R18, RZ ;  /* 0x80000012ff127210 */ /* 0x000fe20007ffe0ff */
[----:B-1----:R-:W1:Y:S01]  /*04b0*/  I2F.RP R16, R10 ;  /* 0x0000000a00107306 */ /* 0x002e620000209400 */
[----:B------:R-:W-:Y:S01]  /*04c0*/  IABS R17, R6 ;  /* 0x0000000600117213 */ /* 0x000fe20000000000 */
[----:B0-----:R-:W-:-:S06]  /*04d0*/  VIADD R14, R7, 0xffffffe ;  /* 0x0ffffffe070e7836 */ /* 0x001fcc0000000000 */
[----:B------:R0:W2:Y:S08]  /*04e0*/  F2I.FTZ.U32.TRUNC.NTZ R15, R14 ;  /* 0x0000000e000f7305 */ /* 0x0000b0000021f000 */
[----:B-1----:R-:W1:Y:S01]  /*04f0*/  MUFU.RCP R16, R16 ;  /* 0x0000001000107308 */ /* 0x002e620000001000 */
[----:B0-----:R-:W-:Y:S01]  /*0500*/  IMAD.MOV.U32 R14, RZ, RZ, RZ ;  /* 0x000000ffff0e7224 */ /* 0x001fe200078e00ff */
[----:B--2---:R-:W-:-:S05]  /*0510*/  IADD3 R9, PT, PT, RZ, -R15, RZ ;  /* 0x8000000fff097210 */ /* 0x004fca0007ffe0ff */
[----:B------:R-:W-:-:S04]  /*0520*/  IMAD R9, R9, R8, RZ ;  /* 0x0000000809097224 */ /* 0x000fc800078e02ff */
[----:B------:R-:W-:Y:S01]  /*0530*/  IMAD.HI.U32 R15, R15, R9, R14 ;  /* 0x000000090f0f7227 */ /* 0x000fe200078e000e */
[----:B------:R-:W-:Y:S02]  /*0540*/  IADD3 R9, PT, PT, RZ, -R17, RZ ;  /* 0x80000011ff097210 */ /* 0x000fe40007ffe0ff */
[----:B-1----:R-:W-:Y:S02]  /*0550*/  IADD3 R7, PT, PT, R16, 0xffffffe, RZ ;  /* 0x0ffffffe10077810 */ /* 0x002fe40007ffe0ff */
[----:B------:R-:W-:Y:S01]  /*0560*/  LOP3.LUT R14, R13, R6, RZ, 0x3c, !PT ;  /* 0x000000060d0e7212 */ /* 0x000fe200078e3cff */
[----:B------:R-:W-:-:S03]  /*0570*/  IMAD.HI.U32 R15, R15, R0, RZ ;  /* 0x000000000f0f7227 */ /* 0x000fc600078e00ff */
[----:B------:R-:W-:Y:S01]  /*0580*/  ISETP.GE.AND P2, PT, R14, RZ, PT ;  /* 0x000000ff0e00720c */ /* 0x000fe20003f46270 */
[----:B------:R-:W-:Y:S01]  /*0590*/  IMAD R9, R15, R9, R0 ;  /* 0x000000090f097224 */ /* 0x000fe200078e0200 */
[----:B------:R-:W0:Y:S01]  /*05a0*/  F2I.FTZ.U32.TRUNC.NTZ R7, R7 ;  /* 0x0000000700077305 */ /* 0x000e22000021f000 */
[----:B------:R-:W-:-:S03]  /*05b0*/  LOP3.LUT R14, RZ, R6, RZ, 0x33, !PT ;  /* 0x00000006ff0e7212 */ /* 0x000fc600078e33ff */
[----:B------:R-:W-:Y:S01]  /*05c0*/  ISETP.GT.U32.AND P1, PT, R8, R9, PT ;  /* 0x000000090800720c */ /* 0x000fe20003f24070 */
[----:B0-----:R-:W-:-:S12]  /*05d0*/  IMAD.MOV R17, RZ, RZ, -R7 ;  /* 0x000000ffff117224 */ /* 0x001fd800078e0a07 */
[----:B------:R-:W-:Y:S02]  /*05e0*/  @!P1 IMAD.IADD R9, R9, 0x1, -R8 ;  /* 0x0000000109099824 */ /* 0x000fe400078e0a08 */
[----:B------:R-:W-:Y:S02]  /*05f0*/  @!P1 VIADD R15, R15, 0x1 ;  /* 0x000000010f0f9836 */ /* 0x000fe40000000000 */
[----:B------:R-:W-:Y:S01]  /*0600*/  IMAD R17, R17, R10, RZ ;  /* 0x0000000a11117224 */ /* 0x000fe200078e02ff */
[----:B------:R-:W-:-:S13]  /*0610*/  ISETP.GE.U32.AND P0, PT, R9, R8, PT ;  /* 0x000000080900720c */ /* 0x000fda0003f06070 */
[----:B------:R-:W-:Y:S02]  /*0620*/  @P0 IADD3 R15, PT, PT, R15, 0x1, RZ ;  /* 0x000000010f0f0810 */ /* 0x000fe40007ffe0ff */
[----:B------:R-:W-:Y:S01]  /*0630*/  ISETP.NE.AND P0, PT, R6, RZ, PT ;  /* 0x000000ff0600720c */ /* 0x000fe20003f05270 */
[----:B------:R-:W-:Y:S01]  /*0640*/  IMAD.MOV.U32 R6, RZ, RZ, RZ ;  /* 0x000000ffff067224 */ /* 0x000fe200078e00ff */
[----:B------:R-:W-:-:S03]  /*0650*/  @!P2 IADD3 R15, PT, PT, -R15, RZ, RZ ;  /* 0x000000ff0f0fa210 */ /* 0x000fc60007ffe1ff */
[----:B------:R-:W-:Y:S01]  /*0660*/  IMAD.HI.U32 R6, R7, R17, R6 ;  /* 0x0000001107067227 */ /* 0x000fe200078e0006 */
[----:B------:R-:W-:-:S04]  /*0670*/  SEL R15, R14, R15, !P0 ;  /* 0x0000000f0e0f7207 */ /* 0x000fc80004000000 */
[----:B------:R-:W-:Y:S02]  /*0680*/  IABS R16, R15 ;  /* 0x0000000f00107213 */ /* 0x000fe40000000000 */
[----:B------:R-:W-:-:S03]  /*0690*/  ISETP.GE.AND P3, PT, R15, RZ, PT ;  /* 0x000000ff0f00720c */ /* 0x000fc60003f66270 */
[----:B------:R-:W-:Y:S01]  /*06a0*/  IMAD.MOV.U32 R7, RZ, RZ, R16 ;  /* 0x000000ffff077224 */ /* 0x000fe200078e0010 */
[----:B------:R-:W-:-:S03]  /*06b0*/  MOV R16, R18 ;  /* 0x0000001200107202 */ /* 0x000fc60000000f00 */
[----:B------:R-:W-:-:S04]  /*06c0*/  IMAD.HI.U32 R6, R6, R7, RZ ;  /* 0x0000000706067227 */ /* 0x000fc800078e00ff */
[----:B------:R-:W-:Y:S02]  /*06d0*/  IMAD R7, R6, R16, R7 ;  /* 0x0000001006077224 */ /* 0x000fe400078e0207 */
[----:B------:R-:W-:-:S03]  /*06e0*/  IMAD R6, R5, R4, RZ ;  /* 0x0000000405067224 */ /* 0x000fc600078e02ff */
[----:B------:R-:W-:-:S13]  /*06f0*/  ISETP.GT.U32.AND P1, PT, R10, R7, PT ;  /* 0x000000070a00720c */ /* 0x000fda0003f24070 */
[----:B------:R-:W-:Y:S01]  /*0700*/  @!P1 IMAD.IADD R7, R7, 0x1, -R10 ;  /* 0x0000000107079824 */ /* 0x000fe200078e0a0a */
[----:B------:R-:W-:-:S04]  /*0710*/  ISETP.NE.AND P1, PT, R2, RZ, PT ;  /* 0x000000ff0200720c */ /* 0x000fc80003f25270 */
[----:B------:R-:W-:-:S13]  /*0720*/  ISETP.GT.U32.AND P2, PT, R10, R7, PT ;  /* 0x000000070a00720c */ /* 0x000fda0003f44070 */
[----:B------:R-:W-:-:S05]  /*0730*/  @!P2 IADD3 R7, PT, PT, R7, -R10, RZ ;  /* 0x8000000a0707a210 */ /* 0x000fca0007ffe0ff */
[----:B------:R-:W-:-:S05]  /*0740*/  IMAD.MOV.U32 R10, RZ, RZ, R7 ;  /* 0x000000ffff0a7224 */ /* 0x000fca00078e0007 */
[----:B------:R-:W-:Y:S02]  /*0750*/  @!P3 IADD3 R10, PT, PT, -R10, RZ, RZ ;  /* 0x000000ff0a0ab210 */ /* 0x000fe40007ffe1ff */
[----:B------:R-:W-:Y:S01]  /*0760*/  @!P1 LOP3.LUT R10, RZ, R2, RZ, 0x33, !PT ;  /* 0x00000002ff0a9212 */ /* 0x000fe200078e33ff */
[----:B------:R-:W-:Y:S06]  /*0770*/  BRA.U !UP0, `(.L_x_44) ;  /* 0x0000000d083c7547 */ /* 0x000fec000b800000 */
[----:B------:R-:W-:-:S13]  /*0780*/  ISETP.GE.AND P1, PT, R3, 0x1, PT ;  /* 0x000000010300780c */ /* 0x000fda0003f26270 */
[----:B------:R-:W-:Y:S05]  /*0790*/  @!P1 BRA `(.L_x_44) ;  /* 0x0000000c00349947 */ /* 0x000fea0003800000 */
[----:B------:R-:W-:Y:S01]  /*07a0*/  IABS R7, R6 ;  /* 0x0000000600077213 */ /* 0x000fe20000000000 */
[----:B------:R-:W0:Y:S01]  /*07b0*/  LDCU.64 UR8, c[0x0][0x380] ;  /* 0x00007000ff0877ac */ /* 0x000e220008000a00 */
[----:B------:R-:W-:Y:S02]  /*07c0*/  ISETP.GE.AND P3, PT, R13, RZ, PT ;  /* 0x000000ff0d00720c */ /* 0x000fe40003f66270 */
[----:B------:R-:W1:Y:S01]  /*07d0*/  I2F.RP R2, R7 ;  /* 0x0000000700027306 */ /* 0x000e620000209400 */
[----:B------:R-:W2:Y:S01]  /*07e0*/  LDCU.64 UR6, c[0x0][0x390] ;  /* 0x00007200ff0677ac */ /* 0x000ea20008000a00 */
[----:B------:R-:W-:Y:S01]  /*07f0*/  ISETP.GT.U32.AND P5, PT, R8, R9, PT ;  /* 0x000000090800720c */ /* 0x000fe20003fa4070 */
[----:B------:R-:W-:Y:S01]  /*0800*/  IMAD.IADD R8, R9, 0x1, -R8 ;  /* 0x0000000109087824 */ /* 0x000fe200078e0a08 */
[----:B------:R-:W-:-:S04]  /*0810*/  UMOV UR4, URZ ;  /* 0x000000ff00047c82 */ /* 0x000fc80008000000 */
[----:B------:R-:W-:-:S04]  /*0820*/  SEL R9, R8, R9, !P5 ;  /* 0x0000000908097207 */ /* 0x000fc80006800000 */
[----:B------:R-:W-:Y:S01]  /*0830*/  @!P3 IADD3 R9, PT, PT, -R9, RZ, RZ ;  /* 0x000000ff0909b210 */ /* 0x000fe20007ffe1ff */
[----:B-1----:R-:W1:Y:S01]  /*0840*/  MUFU.RCP R2, R2 ;  /* 0x0000000200027308 */ /* 0x002e620000001000 */
[----:B0-----:R-:W-:Y:S02]  /*0850*/  UIADD3 UR8, UP0, UPT, UR8, 0x20, URZ ;  /* 0x0000002008087890 */ /* 0x001fe4000ff1e0ff */
[----:B------:R-:W-:Y:S01]  /*0860*/  SEL R9, R14, R9, !P0 ;  /* 0x000000090e097207 */ /* 0x000fe20004000000 */
[----:B--2---:R-:W-:Y:S02]  /*0870*/  UIADD3 UR6, UP1, UPT, UR6, 0x20, URZ ;  /* 0x0000002006067890 */ /* 0x004fe4000ff3e0ff */
[----:B------:R-:W-:Y:S02]  /*0880*/  UIADD3.X UR9, UPT, UPT, URZ, UR9, URZ, UP0, !UPT ;  /* 0x00000009ff097290 */ /* 0x000fe400087fe4ff */
[----:B------:R-:W-:Y:S01]  /*0890*/  UIADD3.X UR7, UPT, UPT, URZ, UR7, URZ, UP1, !UPT ;  /* 0x00000007ff077290 */ /* 0x000fe20008ffe4ff */
[----:B-1----:R-:W-:-:S04]  /*08a0*/  VIADD R4, R2, 0xffffffe ;  /* 0x0ffffffe02047836 */ /* 0x002fc80000000000 */
[----:B------:R0:W1:Y:S02]  /*08b0*/  F2I.FTZ.U32.TRUNC.NTZ R5, R4 ;  /* 0x0000000400057305 */ /* 0x000064000021f000 */
[----:B0-----:R-:W-:Y:S01]  /*08c0*/  IMAD.MOV.U32 R4, RZ, RZ, RZ ;  /* 0x000000ffff047224 */ /* 0x001fe200078e00ff */
[----:B-1----:R-:W-:-:S05]  /*08d0*/  IADD3 R16, PT, PT, RZ, -R5, RZ ;  /* 0x80000005ff107210 */ /* 0x002fca0007ffe0ff */
[----:B------:R-:W-:Y:S01]  /*08e0*/  IMAD R15, R16, R7, RZ ;  /* 0x00000007100f7224 */ /* 0x000fe200078e02ff */
[----:B------:R-:W-:-:S03]  /*08f0*/  IABS R16, R6 ;  /* 0x0000000600107213 */ /* 0x000fc60000000000 */
[----:B------:R-:W-:Y:S01]  /*0900*/  IMAD.HI.U32 R5, R5, R15, R4 ;  /* 0x0000000f05057227 */ /* 0x000fe200078e0004 */
[----:B------:R-:W-:Y:S02]  /*0910*/  IADD3 R15, PT, PT, RZ, -R16, RZ ;  /* 0x80000010ff0f7210 */ /* 0x000fe40007ffe0ff */
[----:B------:R-:W-:-:S03]  /*0920*/  LOP3.LUT R4, R3, 0xf, RZ, 0xc0, !PT ;  /* 0x0000000f03047812 */ /* 0x000fc600078ec0ff */
[----:B------:R-:W-:-:S04]  /*0930*/  IMAD.HI.U32 R5, R5, R0, RZ ;  /* 0x0000000005057227 */ /* 0x000fc800078e00ff */
[----:B------:R-:W-:-:S05]  /*0940*/  IMAD R0, R5, R15, R0 ;  /* 0x0000000f05007224 */ /* 0x000fca00078e0200 */
[----:B------:R-:W-:-:S13]  /*0950*/  ISETP.GT.U32.AND P4, PT, R7, R0, PT ;  /* 0x000000000700720c */ /* 0x000fda0003f84070 */
[----:B------:R-:W-:Y:S01]  /*0960*/  @!P4 IMAD.IADD R0, R0, 0x1, -R7 ;  /* 0x000000010000c824 */ /* 0x000fe200078e0a07 */
[----:B------:R-:W-:Y:S02]  /*0970*/  @!P4 IADD3 R5, PT, PT, R5, 0x1, RZ ;  /* 0x000000010505c810 */ /* 0x000fe40007ffe0ff */
[----:B------:R-:W-:Y:S02]  /*0980*/  ISETP.NE.AND P4, PT, R6, RZ, PT ;  /* 0x000000ff0600720c */ /* 0x000fe40003f85270 */
[----:B------:R-:W-:Y:S02]  /*0990*/  ISETP.GE.U32.AND P1, PT, R0, R7, PT ;  /* 0x000000070000720c */ /* 0x000fe40003f26070 */
[----:B------:R-:W-:Y:S02]  /*09a0*/  LOP3.LUT R0, R13, R6, RZ, 0x3c, !PT ;  /* 0x000000060d007212 */ /* 0x000fe400078e3cff */
[----:B------:R-:W-:Y:S02]  /*09b0*/  LOP3.LUT R7, R3, 0x7ffffff0, RZ, 0xc0, !PT ;  /* 0x7ffffff003077812 */ /* 0x000fe400078ec0ff */
[----:B------:R-:W-:-:S07]  /*09c0*/  ISETP.GE.AND P2, PT, R0, RZ, PT ;  /* 0x000000ff0000720c */ /* 0x000fce0003f46270 */
[----:B------:R-:W-:-:S05]  /*09d0*/  @P1 IADD3 R5, PT, PT, R5, 0x1, RZ ;  /* 0x0000000105051810 */ /* 0x000fca0007ffe0ff */
[----:B------:R-:W-:Y:S01]  /*09e0*/  IMAD.MOV.U32 R8, RZ, RZ, R5 ;  /* 0x000000ffff087224 */ /* 0x000fe200078e0005 */
[----:B------:R-:W-:-:S04]  /*09f0*/  LOP3.LUT R5, R3, 0x7, RZ, 0xc0, !PT ;  /* 0x0000000703057812 */ /* 0x000fc800078ec0ff */
[----:B------:R-:W-:Y:S02]  /*0a00*/  @!P2 IADD3 R8, PT, PT, -R8, RZ, RZ ;  /* 0x000000ff0808a210 */ /* 0x000fe40007ffe1ff */
[----:B------:R-:W-:Y:S02]  /*0a10*/  @!P4 LOP3.LUT R8, RZ, R6, RZ, 0x33, !PT ;  /* 0x00000006ff08c212 */ /* 0x000fe400078e33ff */
[----:B------:R-:W-:Y:S01]  /*0a20*/  LOP3.LUT R6, R3, 0x3, RZ, 0xc0, !PT ;  /* 0x0000000303067812 */ /* 0x000fe200078ec0ff */
[----:B------:R-:W-:-:S07]  /*0a30*/  IMAD.MOV R3, RZ, RZ, -R7 ;  /* 0x000000ffff037224 */ /* 0x000fce00078e0a07 */
.L_x_51:
[----:B------:R-:W0:Y:S01]  /*0a40*/  LDC R17, c[0x0][0x3a4] ;  /* 0x0000e900ff117b82 */ /* 0x000e220000000800 */
[----:B------:R-:W1:Y:S01]  /*0a50*/  LDCU UR5, c[0x0][0x3ac] ;  /* 0x00007580ff0577ac */ /* 0x000e620008000800 */
[-C--:B0-----:R-:W-:Y:S02]  /*0a60*/  IMAD R15, R8, R17.reuse, UR4 ;  /* 0x00000004080f7e24 */ /* 0x081fe4000f8e0211 */
[----:B------:R-:W-:Y:S01]  /*0a70*/  IMAD R2, R12, R17, UR4 ;  /* 0x000000040c027e24 */ /* 0x000fe2000f8e0211 */
[----:B------:R-:W-:Y:S01]  /*0a80*/  UIADD3 UR4, UPT, UPT, UR4, 0x1, URZ ;  /* 0x0000000104047890 */ /* 0x000fe2000fffe0ff */
[----:B-1----:R-:W-:Y:S01]  /*0a90*/  IMAD R0, R15, UR5, R10 ;  /* 0x000000050f007c24 */ /* 0x002fe2000f8e020a */
[----:B------:R-:W-:-:S04]  /*0aa0*/  UMOV UR5, URZ ;  /* 0x000000ff00057c82 */ /* 0x000fc80008000000 */
[----:B------:R-:W-:-:S13]  /*0ab0*/  ISETP.NE.AND P1, PT, R17, UR4, PT ;  /* 0x0000000411007c0c */ /* 0x000fda000bf25270 */
.L_x_50:
[----:B------:R-:W0:Y:S01]  /*0ac0*/  LDC.64 R14, c[0x0][0x3b0] ;  /* 0x0000ec00ff0e7b82 */ /* 0x000e220000000a00 */
[----:B------:R-:W-:Y:S01]  /*0ad0*/  IADD3 R18, PT, PT, R0, UR5, RZ ;  /* 0x0000000500127c10 */ /* 0x000fe2000fffe0ff */
[----:B------:R-:W-:Y:S01]  /*0ae0*/  HFMA2 R19, -RZ, RZ, 0, 0 ;  /* 0x00000000ff137431 */ /* 0x000fe200000001ff */
[----:B0-----:R-:W-:Y:S01]  /*0af0*/  ISETP.GE.U32.AND P2, PT, R15, 0x10, PT ;  /* 0x000000100f00780c */ /* 0x001fe20003f46070 */
[-C--:B------:R-:W-:Y:S01]  /*0b00*/  IMAD R20, R2, R15.reuse, UR5 ;  /* 0x0000000502147e24 */ /* 0x080fe2000f8e020f */
[----:B------:R-:W-:Y:S01]  /*0b10*/  UIADD3 UR5, UPT, UPT, UR5, 0x1, URZ ;  /* 0x0000000105057890 */ /* 0x000fe2000fffe0ff */
[----:B------:R-:W-:Y:S02]  /*0b20*/  IMAD R18, R18, R14, R9 ;  /* 0x0000000e12127224 */ /* 0x000fe400078e0209 */
[----:B------:R-:W-:-:S03]  /*0b30*/  IMAD R20, R20, R15, RZ ;  /* 0x0000000f14147224 */ /* 0x000fc600078e02ff */
[----:B------:R-:W-:-:S05]  /*0b40*/  ISETP.NE.AND P0, PT, R15, UR5, PT ;  /* 0x000000050f007c0c */ /* 0x000fca000bf05270 */
[----:B------:R-:W-:Y:S08]  /*0b50*/  @!P2 BRA `(.L_x_45) ;  /* 0x0000000000fca947 */ /* 0x000ff00003800000 */
[----:B------:R-:W-:Y:S01]  /*0b60*/  IMAD.MOV.U32 R19, RZ, RZ, R20 ;  /* 0x000000ffff137224 */ /* 0x000fe200078e0014 */
[----:B------:R-:W-:Y:S02]  /*0b70*/  MOV R21, R18 ;  /* 0x0000001200157202 */ /* 0x000fe40000000f00 */
[----:B------:R-:W-:-:S07]  /*0b80*/  MOV R22, R3 ;  /* 0x0000000300167202 */ /* 0x000fce0000000f00 */
.L_x_46:
[----:B------:R-:W-:Y:S01]  /*0b90*/  MOV R17, UR9 ;  /* 0x0000000900117c02 */ /* 0x000fe20008000f00 */
[----:B------:R-:W-:Y:S01]  /*0ba0*/  IMAD.U32 R16, RZ, RZ, UR8 ;  /* 0x00000008ff107e24 */ /* 0x000fe2000f8e00ff */
[----:B------:R-:W-:Y:S01]  /*0bb0*/  MOV R14, UR6 ;  /* 0x00000006000e7c02 */ /* 0x000fe20008000f00 */
[----:B------:R-:W-:Y:S02]  /*0bc0*/  IMAD.U32 R15, RZ, RZ, UR7 ;  /* 0x00000007ff0f7e24 */ /* 0x000fe4000f8e00ff */
[----:B------:R-:W-:-:S04]  /*0bd0*/  IMAD.WIDE R16, R21, 0x4, R16 ;  /* 0x0000000415107825 */ /* 0x000fc800078e0210 */
[----:B------:R-:W-:Y:S01]  /*0be0*/  IMAD.WIDE R14, R19, 0x4, R14 ;  /* 0x00000004130e7825 */ /* 0x000fe200078e020e */
[----:B------:R-:W2:Y:S04]  /*0bf0*/  LDG.E R24, desc[UR10][R16.64+-0x20] ;  /* 0xffffe00a10187981 */ /* 0x000ea8000c1e1900 */
[----:B------:R-:W2:Y:S04]  /*0c00*/  LDG.E R23, desc[UR10][R14.64+-0x20] ;  /* 0xffffe00a0e177981 */ /* 0x000ea8000c1e1900 */
[----:B------:R-:W3:Y:S04]  /*0c10*/  LDG.E R26, desc[UR10][R16.64+-0x18] ;  /* 0xffffe80a101a7981 */ /* 0x000ee8000c1e1900 */
[----:B------:R-:W3:Y:S04]  /*0c20*/  LDG.E R25, desc[UR10][R14.64+-0x18] ;  /* 0xffffe80a0e197981 */ /* 0x000ee8000c1e1900 */
[----:B------:R-:W4:Y:S04]  /*0c30*/  LDG.E R28, desc[UR10][R16.64+0x1c] ;  /* 0x00001c0a101c7981 */ /* 0x000f28000c1e1900 */
[----:B------:R-:W4:Y:S01]  /*0c40*/  LDG.E R27, desc[UR10][R14.64+0x1c] ;  /* 0x00001c0a0e1b7981 */ /* 0x000f22000c1e1900 */
[----:B--2--5:R-:W-:-:S03]  /*0c50*/  FFMA R23, R24, R23, R11 ;  /* 0x0000001718177223 */ /* 0x024fc6000000000b */
[----:B------:R-:W2:Y:S04]  /*0c60*/  LDG.E R24, desc[UR10][R16.64+-0x1c] ;  /* 0xffffe40a10187981 */ /* 0x000ea8000c1e1900 */
[----:B------:R-:W2:Y:S02]  /*0c70*/  LDG.E R11, desc[UR10][R14.64+-0x1c] ;  /* 0xffffe40a0e0b7981 */ /* 0x000ea4000c1e1900 */
[----:B--2---:R-:W-:Y:S02]  /*0c80*/  FFMA R11, R24, R11, R23 ;  /* 0x0000000b180b7223 */ /* 0x004fe40000000017 */
[----:B------:R-:W2:Y:S04]  /*0c90*/  LDG.E R24, desc[UR10][R16.64+-0x14] ;  /* 0xffffec0a10187981 */ /* 0x000ea8000c1e1900 */
[----:B------:R-:W2:Y:S01]  /*0ca0*/  LDG.E R23, desc[UR10][R14.64+-0x14] ;  /* 0xffffec0a0e177981 */ /* 0x000ea2000c1e1900 */
[----:B---3--:R-:W-:-:S03]  /*0cb0*/  FFMA R11, R26, R25, R11 ;  /* 0x000000191a0b7223 */ /* 0x008fc6000000000b */
[----:B------:R-:W3:Y:S04]  /*0cc0*/  LDG.E R26, desc[UR10][R16.64+-0x10] ;  /* 0xfffff00a101a7981 */ /* 0x000ee8000c1e1900 */
[----:B------:R-:W3:Y:S01]  /*0cd0*/  LDG.E R25, desc[UR10][R14.64+-0x10] ;  /* 0xfffff00a0e197981 */ /* 0x000ee2000c1e1900 */
[----:B--2---:R-:W-:-:S03]  /*0ce0*/  FFMA R11, R24, R23, R11 ;  /* 0x00000017180b7223 */ /* 0x004fc6000000000b */
        /* <DEDUP_REMOVED lines=23> */
[----:B------:R-:W-:Y:S01]  /*0e60*/  IADD3 R22, PT, PT, R22, 0x10, RZ ;  /* 0x0000001016167810 */ /* 0x000fe20007ffe0ff */
[----:B--2---:R-:W-:Y:S02]  /*0e70*/  FFMA R11, R24, R23, R11 ;  /* 0x00000017180b7223 */ /* 0x004fe4000000000b */
[----:B------:R-:W2:Y:S04]  /*0e80*/  LDG.E R24, desc[UR10][R16.64+0x14] ;  /* 0x0000140a10187981 */ /* 0x000ea8000c1e1900 */
[----:B------:R-:W2:Y:S01]  /*0e90*/  LDG.E R23, desc[UR10][R14.64+0x14] ;  /* 0x0000140a0e177981 */ /* 0x000ea2000c1e1900 */
[----:B---3--:R-:W-:-:S03]  /*0ea0*/  FFMA R11, R26, R25, R11 ;  /* 0x000000191a0b7223 */ /* 0x008fc6000000000b */
[----:B------:R-:W3:Y:S04]  /*0eb0*/  LDG.E R26, desc[UR10][R16.64+0x18] ;  /* 0x0000180a101a7981 */ /* 0x000ee8000c1e1900 */
[----:B------:R-:W3:Y:S01]  /*0ec0*/  LDG.E R25, desc[UR10][R14.64+0x18] ;  /* 0x0000180a0e197981 */ /* 0x000ee2000c1e1900 */
[----:B------:R-:W-:Y:S01]  /*0ed0*/  ISETP.NE.AND P2, PT, R22, RZ, PT ;  /* 0x000000ff1600720c */ /* 0x000fe20003f45270 */
[----:B------:R-:W-:Y:S01]  /*0ee0*/  VIADD R19, R19, 0x10 ;  /* 0x0000001013137836 */ /* 0x000fe20000000000 */
[----:B------:R-:W-:Y:S01]  /*0ef0*/  IADD3 R21, PT, PT, R21, 0x10, RZ ;  /* 0x0000001015157810 */ /* 0x000fe20007ffe0ff */
[----:B--2---:R-:W-:-:S04]  /*0f00*/  FFMA R11, R24, R23, R11 ;  /* 0x00000017180b7223 */ /* 0x004fc8000000000b */
[----:B---3--:R-:W-:-:S04]  /*0f10*/  FFMA R11, R26, R25, R11 ;  /* 0x000000191a0b7223 */ /* 0x008fc8000000000b */
[----:B----4-:R-:W-:Y:S02]  /*0f20*/  FFMA R11, R28, R27, R11 ;  /* 0x0000001b1c0b7223 */ /* 0x010fe4000000000b */
[----:B------:R-:W-:Y:S05]  /*0f30*/  @P2 BRA `(.L_x_46) ;  /* 0xfffffffc00142947 */ /* 0x000fea000383ffff */
[----:B------:R-:W-:-:S07]  /*0f40*/  MOV R19, R7 ;  /* 0x0000000700137202 */ /* 0x000fce0000000f00 */
.L_x_45:
[----:B------:R-:W-:-:S13]  /*0f50*/  ISETP.NE.AND P2, PT, R4, RZ, PT ;  /* 0x000000ff0400720c */ /* 0x000fda0003f45270 */
[----:B------:R-:W-:Y:S05]  /*0f60*/  @!P2 BRA `(.L_x_47) ;  /* 0x000000040038a947 */ /* 0x000fea0003800000 */
[----:B------:R-:W-:Y:S02]  /*0f70*/  IADD3 R14, PT, PT, R4, -0x1, RZ ;  /* 0xffffffff040e7810 */ /* 0x000fe40007ffe0ff */
[----:B------:R-:W-:Y:S02]  /*0f80*/  ISETP.NE.AND P3, PT, R5, RZ, PT ;  /* 0x000000ff0500720c */ /* 0x000fe40003f65270 */
[----:B------:R-:W-:-:S13]  /*0f90*/  ISETP.GE.U32.AND P2, PT, R14, 0x7, PT ;  /* 0x000000070e00780c */ /* 0x000fda0003f46070 */
[----:B------:R-:W-:Y:S05]  /*0fa0*/  @!P2 BRA `(.L_x_48) ;  /* 0x00000000007ca947 */ /* 0x000fea0003800000 */
[----:B------:R-:W0:Y:S01]  /*0fb0*/  LDC.64 R16, c[0x0][0x380] ;  /* 0x0000e000ff107b82 */ /* 0x000e220000000a00 */
[----:B------:R-:W-:Y:S01]  /*0fc0*/  IADD3 R23, PT, PT, R20, R19, RZ ;  /* 0x0000001314177210 */ /* 0x000fe20007ffe0ff */
[----:B------:R-:W-:-:S06]  /*0fd0*/  IMAD.IADD R21, R18, 0x1, R19 ;  /* 0x0000000112157824 */ /* 0x000fcc00078e0213 */
[----:B------:R-:W1:Y:S01]  /*0fe0*/  LDC.64 R14, c[0x0][0x390] ;  /* 0x0000e400ff0e7b82 */ /* 0x000e620000000a00 */
[----:B0-----:R-:W-:-:S05]  /*0ff0*/  IMAD.WIDE R16, R21, 0x4, R16 ;  /* 0x0000000415107825 */ /* 0x001fca00078e0210 */
[----:B------:R-:W2:Y:S01]  /*1000*/  LDG.E R22, desc[UR10][R16.64] ;  /* 0x0000000a10167981 */ /* 0x000ea2000c1e1900 */
[----:B-1----:R-:W-:-:S03]  /*1010*/  IMAD.WIDE R14, R23, 0x4, R14 ;  /* 0x00000004170e7825 */ /* 0x002fc600078e020e */
[----:B------:R-:W3:Y:S04]  /*1020*/  LDG.E R24, desc[UR10][R16.64+0x4] ;  /* 0x0000040a10187981 */ /* 0x000ee8000c1e1900 */
[----:B------:R-:W2:Y:S04]  /*1030*/  LDG.E R21, desc[UR10][R14.64] ;  /* 0x0000000a0e157981 */ /* 0x000ea8000c1e1900 */
[----:B------:R-:W3:Y:S04]  /*1040*/  LDG.E R23, desc[UR10][R14.64+0x4] ;  /* 0x0000040a0e177981 */ /* 0x000ee8000c1e1900 */
        /* <DEDUP_REMOVED lines=8> */
[----:B------:R-:W3:Y:S01]  /*10d0*/  LDG.E R24, desc[UR10][R14.64+0x10] ;  /* 0x0000100a0e187981 */ /* 0x000ee2000c1e1900 */
[----:B----4-:R-:W-:-:S03]  /*10e0*/  FFMA R25, R26, R25, R21 ;  /* 0x000000191a197223 */ /* 0x010fc60000000015 */
[----:B------:R-:W3:Y:S04]  /*10f0*/  LDG.E R21, desc[UR10][R16.64+0x10] ;  /* 0x0000100a10157981 */ /* 0x000ee8000c1e1900 */
[----:B------:R-:W4:Y:S04]  /*1100*/  LDG.E R26, desc[UR10][R16.64+0x14] ;  /* 0x0000140a101a7981 */ /* 0x000f28000c1e1900 */
[----:B------:R-:W4:Y:S01]  /*1110*/  LDG.E R23, desc[UR10][R14.64+0x14] ;  /* 0x0000140a0e177981 */ /* 0x000f22000c1e1900 */
[----:B--2---:R-:W-:-:S03]  /*1120*/  FFMA R22, R22, R11, R25 ;  /* 0x0000000b16167223 */ /* 0x004fc60000000019 */
[----:B------:R-:W2:Y:S04]  /*1130*/  LDG.E R11, desc[UR10][R16.64+0x18] ;  /* 0x0000180a100b7981 */ /* 0x000ea8000c1e1900 */
[----:B------:R-:W2:Y:S01]  /*1140*/  LDG.E R25, desc[UR10][R14.64+0x18] ;  /* 0x0000180a0e197981 */ /* 0x000ea2000c1e1900 */
[----:B---3--:R-:W-:-:S04]  /*1150*/  FFMA R21, R21, R24, R22 ;  /* 0x0000001815157223 */ /* 0x008fc80000000016 */
[----:B----4-:R-:W-:Y:S01]  /*1160*/  FFMA R26, R26, R23, R21 ;  /* 0x000000171a1a7223 */ /* 0x010fe20000000015 */
[----:B------:R-:W-:-:S03]  /*1170*/  IADD3 R19, PT, PT, R19, 0x8, RZ ;  /* 0x0000000813137810 */ /* 0x000fc60007ffe0ff */
[----:B--2---:R-:W-:-:S04]  /*1180*/  FFMA R11, R11, R25, R26 ;  /* 0x000000190b0b7223 */ /* 0x004fc8000000001a */
[----:B------:R-:W-:-:S07]  /*1190*/  FFMA R11, R28, R27, R11 ;  /* 0x0000001b1c0b7223 */ /* 0x000fce000000000b */
.L_x_48:
[----:B------:R-:W-:Y:S05]  /*11a0*/  @!P3 BRA `(.L_x_47) ;  /* 0x0000000000a8b947 */ /* 0x000fea0003800000 */
[----:B------:R-:W-:Y:S01]  /*11b0*/  VIADD R14, R5, 0xffffffff ;  /* 0xffffffff050e7836 */ /* 0x000fe20000000000 */
[----:B------:R-:W-:-:S04]  /*11c0*/  ISETP.NE.AND P3, PT, R6, RZ, PT ;  /* 0x000000ff0600720c */ /* 0x000fc80003f65270 */
[----:B------:R-:W-:-:S13]  /*11d0*/  ISETP.GE.U32.AND P2, PT, R14, 0x3, PT ;  /* 0x000000030e00780c */ /* 0x000fda0003f46070 */
[----:B------:R-:W-:Y:S05]  /*11e0*/  @!P2 BRA `(.L_x_49) ;  /* 0x00000000004ca947 */ /* 0x000fea0003800000 */
[----:B------:R-:W0:Y:S01]  /*11f0*/  LDC.64 R16, c[0x0][0x380] ;  /* 0x0000e000ff107b82 */ /* 0x000e220000000a00 */
[-C--:B------:R-:W-:Y:S02]  /*1200*/  IADD3 R21, PT, PT, R18, R19.reuse, RZ ;  /* 0x0000001312157210 */ /* 0x080fe40007ffe0ff */
[----:B------:R-:W-:-:S05]  /*1210*/  IADD3 R23, PT, PT, R20, R19, RZ ;  /* 0x0000001314177210 */ /* 0x000fca0007ffe0ff */
        /* <DEDUP_REMOVED lines=11> */
[----:B------:R-:W-:-:S02]  /*12d0*/  VIADD R19, R19, 0x4 ;  /* 0x0000000413137836 */ /* 0x000fc40000000000 */
[----:B--2--5:R-:W-:-:S04]  /*12e0*/  FFMA R22, R22, R23, R11 ;  /* 0x0000001716167223 */ /* 0x024fc8000000000b */
[----:B---3--:R-:W-:-:S04]  /*12f0*/  FFMA R22, R25, R24, R22 ;  /* 0x0000001819167223 */ /* 0x008fc80000000016 */
[----:B----4-:R-:W-:-:S04]  /*1300*/  FFMA R21, R21, R26, R22 ;  /* 0x0000001a15157223 */ /* 0x010fc80000000016 */
[----:B------:R-:W-:-:S07]  /*1310*/  FFMA R11, R28, R27, R21 ;  /* 0x0000001b1c0b7223 */ /* 0x000fce0000000015 */
.L_x_49:
[----:B------:R-:W-:Y:S05]  /*1320*/  @!P3 BRA `(.L_x_47) ;  /* 0x000000000048b947 */ /* 0x000fea0003800000 */
[----:B------:R-:W0:Y:S01]  /*1330*/  LDC.64 R14, c[0x0][0x380] ;  /* 0x0000e000ff0e7b82 */ /* 0x000e220000000a00 */
[-C--:B------:R-:W-:Y:S02]  /*1340*/  IADD3 R21, PT, PT, R18, R19.reuse, RZ ;  /* 0x0000001312157210 */ /* 0x080fe40007ffe0ff */
[----:B------:R-:W-:-:S05]  /*1350*/  IADD3 R19, PT, PT, R20, R19, RZ ;  /* 0x0000001314137210 */ /* 0x000fca0007ffe0ff */
[----:B------:R-:W1:Y:S01]  /*1360*/  LDC.64 R16, c[0x0][0x390] ;  /* 0x0000e400ff107b82 */ /* 0x000e620000000a00 */
[----:B0-----:R-:W-:-:S05]  /*1370*/  IMAD.WIDE R14, R21, 0x4, R14 ;  /* 0x00000004150e7825 */ /* 0x001fca00078e020e */
[----:B------:R-:W2:Y:S01]  /*1380*/  LDG.E R18, desc[UR10][R14.64] ;  /* 0x0000000a0e127981 */ /* 0x000ea2000c1e1900 */
[----:B-1----:R-:W-:-:S05]  /*1390*/  IMAD.WIDE R16, R19, 0x4, R16 ;  /* 0x0000000413107825 */ /* 0x002fca00078e0210 */
[----:B------:R-:W2:Y:S01]  /*13a0*/  LDG.E R19, desc[UR10][R16.64] ;  /* 0x0000000a10137981 */ /* 0x000ea2000c1e1900 */
[----:B------:R-:W-:Y:S01]  /*13b0*/  ISETP.NE.AND P2, PT, R6, 0x1, PT ;  /* 0x000000010600780c */ /* 0x000fe20003f45270 */
[----:B--2--5:R-:W-:-:S12]  /*13c0*/  FFMA R11, R18, R19, R11 ;  /* 0x00000013120b7223 */ /* 0x024fd8000000000b */
[----:B------:R-:W-:Y:S05]  /*13d0*/  @!P2 BRA `(.L_x_47) ;  /* 0x00000000001ca947 */ /* 0x000fea0003800000 */
[----:B------:R-:W-:Y:S01]  /*13e0*/  ISETP.NE.AND P2, PT, R6, 0x2, PT ;  /* 0x000000020600780c */ /* 0x000fe20003f45270 */
[----:B------:R-:W2:Y:S04]  /*13f0*/  LDG.E R18, desc[UR10][R14.64+0x4] ;  /* 0x0000040a0e127981 */ /* 0x000ea8000c1e1900 */
[----:B------:R-:W2:Y:S08]  /*1400*/  LDG.E R19, desc[UR10][R16.64+0x4] ;  /* 0x0000040a10137981 */ /* 0x000eb0000c1e1900 */
[----:B------:R-:W3:Y:S04]  /*1410*/  @P2 LDG.E R20, desc[UR10][R14.64+0x8] ;  /* 0x0000080a0e142981 */ /* 0x000ee8000c1e1900 */
[----:B------:R-:W3:Y:S01]  /*1420*/  @P2 LDG.E R21, desc[UR10][R16.64+0x8] ;  /* 0x0000080a10152981 */ /* 0x000ee2000c1e1900 */
[----:B--2---:R-:W-:-:S04]  /*1430*/  FFMA R11, R18, R19, R11 ;  /* 0x00000013120b7223 */ /* 0x004fc8000000000b */
[----:B---3--:R-:W-:-:S07]  /*1440*/  @P2 FFMA R11, R20, R21, R11 ;  /* 0x00000015140b2223 */ /* 0x008fce000000000b */
.L_x_47:
[----:B------:R-:W-:Y:S05]  /*1450*/  @P0 BRA `(.L_x_50) ;  /* 0xfffffff400980947 */ /* 0x000fea000383ffff */
[----:B------:R-:W-:Y:S05]  /*1460*/  @P1 BRA `(.L_x_51) ;  /* 0xfffffff400741947 */ /* 0x000fea000383ffff */
.L_x_44:
[----:B------:R-:W0:Y:S01]  /*1470*/  LDC.64 R2, c[0x0][0x388] ;  /* 0x0000e200ff027b82 */ /* 0x000e220000000a00 */
[----:B-----5:R-:W-:Y:S01]  /*1480*/  FMNMX R11, RZ, R11, !PT ;  /* 0x0000000bff0b7209 */ /* 0x020fe20007800000 */
[----:B0-----:R-:W-:-:S05]  /*1490*/  IMAD.WIDE R2, R13, 0x4, R2 ;  /* 0x000000040d027825 */ /* 0x001fca00078e0202 */
[----:B------:R-:W-:Y:S01]  /*14a0*/  STG.E desc[UR10][R2.64], R11 ;  /* 0x0000000b02007986 */ /* 0x000fe2000c10190a */
[----:B------:R-:W-:Y:S05]  /*14b0*/  EXIT ;  /* 0x000000000000794d */ /* 0x000fea0003800000 */
.L_x_52:
        /* <DEDUP_REMOVED lines=12> */
.L_x_58:


//--------------------- .nv.shared._Z14softmax_kernelPfS_ii --------------------------
	.section	.nv.shared._Z14softmax_kernelPfS_ii,"aw",@nobits
	.sectionflags	@""
	.align	4
.nv.shared._Z14softmax_kernelPfS_ii:
	.zero		1032


//--------------------- .nv.shared.reserved.0     --------------------------
	.section	.nv.shared.reserved.0,"aw",@nobits
	.weak		__nv_reservedSMEM_offset_0_alias
	.size		__nv_reservedSMEM_offset_0_alias, 0, 64
	.other		__nv_reservedSMEM_offset_0_alias,@"STO_CUDA_RESERVED_SHARED STV_DEFAULT"
__nv_reservedSMEM_offset_0_alias:
	.zero		0
	.zero		64


//--------------------- .nv.constant0._Z14softmax_kernelPfS_ii --------------------------
	.section	.nv.constant0._Z14softmax_kernelPfS_ii,"a",@progbits
	.sectionflags	@""
	.align	4
.nv.constant0._Z14softmax_kernelPfS_ii:
	.zero		920


//--------------------- .nv.constant0._Z11relu_kernelPfi --------------------------
	.section	.nv.constant0._Z11relu_kernelPfi,"a",@progbits
	.sectionflags	@""
	.align	4
.nv.constant0._Z11relu_kernelPfi:
	.zero		908


//--------------------- .nv.constant0._Z17fc_forward_kernelPfS_S_S_iii --------------------------
	.section	.nv.constant0._Z17fc_forward_kernelPfS_S_S_iii,"a",@progbits
	.sectionflags	@""
	.align	4
.nv.constant0._Z17fc_forward_kernelPfS_S_S_iii:
	.zero		940


//--------------------- .nv.constant0._Z16maxpool2d_kernelPfS_iiiii --------------------------
	.section	.nv.constant0._Z16maxpool2d_kernelPfS_iiiii,"a",@progbits
	.sectionflags	@""
	.align	4
.nv.constant0._Z16maxpool2d_kernelPfS_iiiii:
	.zero		932


//--------------------- .nv.constant0._Z13conv2d_kernelPfS_S_S_iiiiii --------------------------
	.section	.nv.constant0._Z13conv2d_kernelPfS_S_S_iiiiii,"a",@progbits
	.sectionflags	@""
	.align	4
.nv.constant0._Z13conv2d_kernelPfS_S_S_iiiiii:
	.zero		952


//--------------------- SYMBOLS --------------------------

	.type		.nv.reservedSmem.offset0,@object
	.size		.nv.reservedSmem.offset0,0x4
	.type		.nv.reservedSmem.cap,@object
	.size		.nv.reservedSmem.cap,0x4
